// auto-generated by cutlass_sweep.sparse_gemm — config: {"arch": "sm_90", "cluster_m": 2, "cluster_n": 1, "dtype": "e4m3", "tile_k": 64, "tile_m": 256, "tile_n": 64}
#include "cutlass/cutlass.h"
#include "cutlass/gemm/collective/collective_builder.hpp"
#include "cutlass/gemm/device/gemm_universal_adapter.h"
#include "cutlass/gemm/kernel/gemm_universal.hpp"
#include "cutlass/epilogue/collective/collective_builder.hpp"

using Elem = cutlass::float_e4m3_t;
using Acc  = float;
using TileShape    = cute::Shape<cute::_256, cute::_64, cute::_64>;
using ClusterShape = cute::Shape<cute::_2, cute::_1, cute::_1>;

using CollectiveEpilogue = typename cutlass::epilogue::collective::CollectiveBuilder<
    cutlass::arch::Sm90, cutlass::arch::OpClassSparseTensorOp,
    TileShape, ClusterShape,
    cutlass::epilogue::collective::EpilogueTileAuto,
    Acc, Acc,
    Acc, cutlass::layout::ColumnMajor, 128 / cutlass::sizeof_bits<Acc>::value,
    Acc, cutlass::layout::ColumnMajor, 128 / cutlass::sizeof_bits<Acc>::value,
    cutlass::epilogue::collective::EpilogueScheduleAuto
  >::CollectiveOp;

using CollectiveMainloop = typename cutlass::gemm::collective::CollectiveBuilder<
    cutlass::arch::Sm90, cutlass::arch::OpClassSparseTensorOp,
    Elem, cutlass::layout::RowMajor, 128 / cutlass::sizeof_bits<Elem>::value,
    Elem, cutlass::layout::ColumnMajor, 128 / cutlass::sizeof_bits<Elem>::value,
    Acc,
    TileShape, ClusterShape,
    cutlass::gemm::collective::StageCountAutoCarveout<static_cast<int>(sizeof(typename CollectiveEpilogue::SharedStorage))>,
    cutlass::gemm::collective::KernelScheduleAuto
  >::CollectiveOp;

using GemmKernel = cutlass::gemm::kernel::GemmUniversal<
    cute::Shape<int,int,int,int>,
    CollectiveMainloop,
    CollectiveEpilogue
>;
using Gemm = cutlass::gemm::device::GemmUniversalAdapter<GemmKernel>;

auto* _anchor = &cutlass::device_kernel<GemmKernel>;


// ===== COMPILED SASS (sm_90a) =====

	.target	sm_90a

	.elftype	@"ET_EXEC"


//--------------------- .note.nv.tkinfo           --------------------------
	.section	.note.nv.tkinfo,"",@"SHT_NOTE"
	.sectionflags	@"SHF_NOTE_NV_TKINFO"
	.tkinfo
        /*0018*/ 	.word	0x00000002
        /*0030*/ 	.string	""
        /*0030*/ 	.string	"ptxas"
        /*0030*/ 	.string	"Cuda compilation tools, release 13.0, V13.0.88"
        /*0030*/ 	.string	"Build cuda_13.0.r13.0/compiler.36424714_0"
        /*0030*/ 	.string	"-arch sm_90a -m 64 "



//--------------------- .note.nv.cuinfo           --------------------------
	.section	.note.nv.cuinfo,"",@"SHT_NOTE"
	.sectionflags	@"SHF_NOTE_NV_CUINFO"
        /*0018*/ 	.short	0x0002
        /*001a*/ 	.short	0x005a
        /*001c*/ 	.short	0x0082
	.zero		2


//--------------------- .nv.info                  --------------------------
	.section	.nv.info,"",@"SHT_CUDA_INFO"
	.align	4


	//----- nvinfo : EIATTR_REGCOUNT
	.align		4
        /*0000*/ 	.byte	0x04, 0x2f
        /*0002*/ 	.short	(.L_12 - .L_11)
	.align		4
.L_11:
        /*0004*/ 	.word	index@(_ZN7cutlass13device_kernelINS_4gemm6kernel13GemmUniversalIN4cute5tupleIJiiiiEEENS1_10collective13CollectiveMmaINS1_43MainloopSm90TmaGmmaWarpSpecializedSparseFP8ILi16ENS5_IJNS4_1CILi2EEENSA_ILi1EEESC_EEENS1_35KernelTmaWarpSpecializedCooperativeEEENS5_IJNSA_ILi256EEENSA_ILi64EEESH_EEENS_12float_e4m3_tENS5_IJNS4_6LayoutINS5_IJiNS5_IJSB_iEEEiEEENS5_IJlNS5_IJSC_SB_EEElEEEEENSK_INS5_IJNS5_IJSH_iEEESQ_iEEENS5_IJNS5_IJSH_NSA_ILi4096EEEEEENS5_IJSC_lEEElEEEEEEEESJ_NS5_IJlSC_lEEENS4_8TiledMMAINS4_8MMA_AtomIJNS4_4SM904GMMA6SPARSE31GMMA_64x64x64_F32E4M3E4M3_SS_TNILNS12_7ScaleInE1ELS15_1ELNS12_9SparseSelE0EEEEEENSK_ISD_NS5_IJSC_NSA_ILi0EEES19_EEEEENS5_IJNS4_10UnderscoreES1C_S1C_EEEEENS4_13SM90_TMA_LOADENS4_14ComposedLayoutINS4_7SwizzleILi1ELi4ELi3EEENS4_25smem_sparse_ptr_flag_bitsILi2ELi8EEENSK_INS5_IJNS5_IJSC_NSA_ILi8EEEEEENS5_IJSB_NSA_ILi32EEEEEEEEENS5_IJNS5_IJS19_SH_EEESN_EEEEEEEvNS4_8identityENS4_23SM90_TMA_LOAD_MULTICASTENS1G_INS1H_ILi2ELi4ELi3EEENS4_18smem_ptr_flag_bitsILi8EEENSK_INS5_IJS1L_SH_EEENS5_IJSH_SC_EEEEEEEvS1U_EENS_8epilogue10collective6detail29Sm90TmaWarpSpecializedAdapterINS25_15DefaultEpilogueIfNS5_IJSC_llEEES29_NS24_6thread17LinearCombinationIfLi1EffLNS2A_9ScaleType4KindE0ELNS_15FloatRoundStyleE2EfEENS1_15EpilogueDefaultEEEEEvvEEEEvNT_6ParamsE)
        /*0008*/ 	.word	0x000000a8


	//----- nvinfo : EIATTR_FRAME_SIZE
	.align		4
.L_12:
        /*000c*/ 	.byte	0x04, 0x11
        /*000e*/ 	.short	(.L_14 - .L_13)
	.align		4
.L_13:
        /*0010*/ 	.word	index@(_ZN7cutlass13device_kernelINS_4gemm6kernel13GemmUniversalIN4cute5tupleIJiiiiEEENS1_10collective13CollectiveMmaINS1_43MainloopSm90TmaGmmaWarpSpecializedSparseFP8ILi16ENS5_IJNS4_1CILi2EEENSA_ILi1EEESC_EEENS1_35KernelTmaWarpSpecializedCooperativeEEENS5_IJNSA_ILi256EEENSA_ILi64EEESH_EEENS_12float_e4m3_tENS5_IJNS4_6LayoutINS5_IJiNS5_IJSB_iEEEiEEENS5_IJlNS5_IJSC_SB_EEElEEEEENSK_INS5_IJNS5_IJSH_iEEESQ_iEEENS5_IJNS5_IJSH_NSA_ILi4096EEEEEENS5_IJSC_lEEElEEEEEEEESJ_NS5_IJlSC_lEEENS4_8TiledMMAINS4_8MMA_AtomIJNS4_4SM904GMMA6SPARSE31GMMA_64x64x64_F32E4M3E4M3_SS_TNILNS12_7ScaleInE1ELS15_1ELNS12_9SparseSelE0EEEEEENSK_ISD_NS5_IJSC_NSA_ILi0EEES19_EEEEENS5_IJNS4_10UnderscoreES1C_S1C_EEEEENS4_13SM90_TMA_LOADENS4_14ComposedLayoutINS4_7SwizzleILi1ELi4ELi3EEENS4_25smem_sparse_ptr_flag_bitsILi2ELi8EEENSK_INS5_IJNS5_IJSC_NSA_ILi8EEEEEENS5_IJSB_NSA_ILi32EEEEEEEEENS5_IJNS5_IJS19_SH_EEESN_EEEEEEEvNS4_8identityENS4_23SM90_TMA_LOAD_MULTICASTENS1G_INS1H_ILi2ELi4ELi3EEENS4_18smem_ptr_flag_bitsILi8EEENSK_INS5_IJS1L_SH_EEENS5_IJSH_SC_EEEEEEEvS1U_EENS_8epilogue10collective6detail29Sm90TmaWarpSpecializedAdapterINS25_15DefaultEpilogueIfNS5_IJSC_llEEES29_NS24_6thread17LinearCombinationIfLi1EffLNS2A_9ScaleType4KindE0ELNS_15FloatRoundStyleE2EfEENS1_15EpilogueDefaultEEEEEvvEEEEvNT_6ParamsE)
        /*0014*/ 	.word	0x00000000


	//----- nvinfo : EIATTR_MIN_STACK_SIZE
	.align		4
.L_14:
        /*0018*/ 	.byte	0x04, 0x12
        /*001a*/ 	.short	(.L_16 - .L_15)
	.align		4
.L_15:
        /*001c*/ 	.word	index@(_ZN7cutlass13device_kernelINS_4gemm6kernel13GemmUniversalIN4cute5tupleIJiiiiEEENS1_10collective13CollectiveMmaINS1_43MainloopSm90TmaGmmaWarpSpecializedSparseFP8ILi16ENS5_IJNS4_1CILi2EEENSA_ILi1EEESC_EEENS1_35KernelTmaWarpSpecializedCooperativeEEENS5_IJNSA_ILi256EEENSA_ILi64EEESH_EEENS_12float_e4m3_tENS5_IJNS4_6LayoutINS5_IJiNS5_IJSB_iEEEiEEENS5_IJlNS5_IJSC_SB_EEElEEEEENSK_INS5_IJNS5_IJSH_iEEESQ_iEEENS5_IJNS5_IJSH_NSA_ILi4096EEEEEENS5_IJSC_lEEElEEEEEEEESJ_NS5_IJlSC_lEEENS4_8TiledMMAINS4_8MMA_AtomIJNS4_4SM904GMMA6SPARSE31GMMA_64x64x64_F32E4M3E4M3_SS_TNILNS12_7ScaleInE1ELS15_1ELNS12_9SparseSelE0EEEEEENSK_ISD_NS5_IJSC_NSA_ILi0EEES19_EEEEENS5_IJNS4_10UnderscoreES1C_S1C_EEEEENS4_13SM90_TMA_LOADENS4_14ComposedLayoutINS4_7SwizzleILi1ELi4ELi3EEENS4_25smem_sparse_ptr_flag_bitsILi2ELi8EEENSK_INS5_IJNS5_IJSC_NSA_ILi8EEEEEENS5_IJSB_NSA_ILi32EEEEEEEEENS5_IJNS5_IJS19_SH_EEESN_EEEEEEEvNS4_8identityENS4_23SM90_TMA_LOAD_MULTICASTENS1G_INS1H_ILi2ELi4ELi3EEENS4_18smem_ptr_flag_bitsILi8EEENSK_INS5_IJS1L_SH_EEENS5_IJSH_SC_EEEEEEEvS1U_EENS_8epilogue10collective6detail29Sm90TmaWarpSpecializedAdapterINS25_15DefaultEpilogueIfNS5_IJSC_llEEES29_NS24_6thread17LinearCombinationIfLi1EffLNS2A_9ScaleType4KindE0ELNS_15FloatRoundStyleE2EfEENS1_15EpilogueDefaultEEEEEvvEEEEvNT_6ParamsE)
        /*0020*/ 	.word	0x00000000
.L_16:


//--------------------- .nv.compat                --------------------------
	.section	.nv.compat,"",@"SHT_CUDA_COMPAT_INFO"
	.align	4
        /*0000*/ 	.byte	0x02, 0x09, 0x01, 0x00, 0x02, 0x02, 0x04, 0x00, 0x02, 0x05, 0x05, 0x00, 0x03, 0x07, 0x01, 0x01
        /*0010*/ 	.byte	0x02, 0x03, 0x01, 0x00, 0x02, 0x06, 0x01, 0x00, 0x04, 0x0b, 0x08, 0x00, 0x00, 0x00, 0x00, 0x00
        /*0020*/ 	.byte	0x00, 0x00, 0x00, 0x00


//--------------------- .nv.info._ZN7cutlass13device_kernelINS_4gemm6kernel13GemmUniversalIN4cute5tupleIJiiiiEEENS1_10collective13CollectiveMmaINS1_43MainloopSm90TmaGmmaWarpSpecializedSparseFP8ILi16ENS5_IJNS4_1CILi2EEENSA_ILi1EEESC_EEENS1_35KernelTmaWarpSpecializedCooperativeEEENS5_IJNSA_ILi256EEENSA_ILi64EEESH_EEENS_12float_e4m3_tENS5_IJNS4_6LayoutINS5_IJiNS5_IJSB_iEEEiEEENS5_IJlNS5_IJSC_SB_EEElEEEEENSK_INS5_IJNS5_IJSH_iEEESQ_iEEENS5_IJNS5_IJSH_NSA_ILi4096EEEEEENS5_IJSC_lEEElEEEEEEEESJ_NS5_IJlSC_lEEENS4_8TiledMMAINS4_8MMA_AtomIJNS4_4SM904GMMA6SPARSE31GMMA_64x64x64_F32E4M3E4M3_SS_TNILNS12_7ScaleInE1ELS15_1ELNS12_9SparseSelE0EEEEEENSK_ISD_NS5_IJSC_NSA_ILi0EEES19_EEEEENS5_IJNS4_10UnderscoreES1C_S1C_EEEEENS4_13SM90_TMA_LOADENS4_14ComposedLayoutINS4_7SwizzleILi1ELi4ELi3EEENS4_25smem_sparse_ptr_flag_bitsILi2ELi8EEENSK_INS5_IJNS5_IJSC_NSA_ILi8EEEEEENS5_IJSB_NSA_ILi32EEEEEEEEENS5_IJNS5_IJS19_SH_EEESN_EEEEEEEvNS4_8identityENS4_23SM90_TMA_LOAD_MULTICASTENS1G_INS1H_ILi2ELi4ELi3EEENS4_18smem_ptr_flag_bitsILi8EEENSK_INS5_IJS1L_SH_EEENS5_IJSH_SC_EEEEEEEvS1U_EENS_8epilogue10collective6detail29Sm90TmaWarpSpecializedAdapterINS25_15DefaultEpilogueIfNS5_IJSC_llEEES29_NS24_6thread17LinearCombinationIfLi1EffLNS2A_9ScaleType4KindE0ELNS_15FloatRoundStyleE2EfEENS1_15EpilogueDefaultEEEEEvvEEEEvNT_6ParamsE --------------------------
	.section	.nv.info._ZN7cutlass13device_kernelINS_4gemm6kernel13GemmUniversalIN4cute5tupleIJiiiiEEENS1_10collective13CollectiveMmaINS1_43MainloopSm90TmaGmmaWarpSpecializedSparseFP8ILi16ENS5_IJNS4_1CILi2EEENSA_ILi1EEESC_EEENS1_35KernelTmaWarpSpecializedCooperativeEEENS5_IJNSA_ILi256EEENSA_ILi64EEESH_EEENS_12float_e4m3_tENS5_IJNS4_6LayoutINS5_IJiNS5_IJSB_iEEEiEEENS5_IJlNS5_IJSC_SB_EEElEEEEENSK_INS5_IJNS5_IJSH_iEEESQ_iEEENS5_IJNS5_IJSH_NSA_ILi4096EEEEEENS5_IJSC_lEEElEEEEEEEESJ_NS5_IJlSC_lEEENS4_8TiledMMAINS4_8MMA_AtomIJNS4_4SM904GMMA6SPARSE31GMMA_64x64x64_F32E4M3E4M3_SS_TNILNS12_7ScaleInE1ELS15_1ELNS12_9SparseSelE0EEEEEENSK_ISD_NS5_IJSC_NSA_ILi0EEES19_EEEEENS5_IJNS4_10UnderscoreES1C_S1C_EEEEENS4_13SM90_TMA_LOADENS4_14ComposedLayoutINS4_7SwizzleILi1ELi4ELi3EEENS4_25smem_sparse_ptr_flag_bitsILi2ELi8EEENSK_INS5_IJNS5_IJSC_NSA_ILi8EEEEEENS5_IJSB_NSA_ILi32EEEEEEEEENS5_IJNS5_IJS19_SH_EEESN_EEEEEEEvNS4_8identityENS4_23SM90_TMA_LOAD_MULTICASTENS1G_INS1H_ILi2ELi4ELi3EEENS4_18smem_ptr_flag_bitsILi8EEENSK_INS5_IJS1L_SH_EEENS5_IJSH_SC_EEEEEEEvS1U_EENS_8epilogue10collective6detail29Sm90TmaWarpSpecializedAdapterINS25_15DefaultEpilogueIfNS5_IJSC_llEEES29_NS24_6thread17LinearCombinationIfLi1EffLNS2A_9ScaleType4KindE0ELNS_15FloatRoundStyleE2EfEENS1_15EpilogueDefaultEEEEEvvEEEEvNT_6ParamsE,"",@"SHT_CUDA_INFO"
	.sectionflags	@""
	.align	4


	//----- nvinfo : EIATTR_CUDA_API_VERSION
	.align		4
        /*0000*/ 	.byte	0x04, 0x37
        /*0002*/ 	.short	(.L_18 - .L_17)
.L_17:
        /*0004*/ 	.word	0x00000082


	//----- nvinfo : EIATTR_KPARAM_INFO
	.align		4
.L_18:
        /*0008*/ 	.byte	0x04, 0x17
        /*000a*/ 	.short	(.L_20 - .L_19)
.L_19:
        /*000c*/ 	.word	0x00000000
        /*0010*/ 	.short	0x0000
        /*0012*/ 	.short	0x0070
        /*0014*/ 	.byte	0x00, 0xf0, 0x01, 0x14


	//----- nvinfo : EIATTR_SPARSE_MMA_MASK
	.align		4
.L_20:
        /*0018*/ 	.byte	0x03, 0x50
        /*001a*/ 	.short	0x0001


	//----- nvinfo : EIATTR_MAXREG_COUNT
	.align		4
        /*001c*/ 	.byte	0x03, 0x1b
        /*001e*/ 	.short	0x00a8


	//----- nvinfo : EIATTR_NUM_BARRIERS
	.align		4
        /*0020*/ 	.byte	0x02, 0x4c
        /*0022*/ 	.byte	0x01
	.zero		1


	//----- nvinfo : EIATTR_MERCURY_ISA_VERSION
	.align		4
        /*0024*/ 	.byte	0x03, 0x5f
        /*0026*/ 	.short	0x0101


	//----- nvinfo : EIATTR_INT_WARP_WIDE_INSTR_OFFSETS
	.align		4
        /*0028*/ 	.byte	0x04, 0x31
        /*002a*/ 	.short	(.L_22 - .L_21)


	//   ....[0]....
.L_21:
        /*002c*/ 	.word	0x00000680


	//   ....[1]....
        /*0030*/ 	.word	0x000006a0


	//   ....[2]....
        /*0034*/ 	.word	0x00000830


	//----- nvinfo : EIATTR_COOP_GROUP_MASK_REGIDS
	.align		4
.L_22:
        /*0038*/ 	.byte	0x04, 0x29
        /*003a*/ 	.short	(.L_24 - .L_23)


	//   ....[0]....
.L_23:
        /*003c*/ 	.word	0xffffffff


	//   ....[1]....
        /*0040*/ 	.word	0xffffffff


	//   ....[2]....
        /*0044*/ 	.word	0xffffffff


	//   ....[3]....
        /*0048*/ 	.word	0xffffffff


	//   ....[4]....
        /*004c*/ 	.word	0xffffffff


	//   ....[5]....
        /*0050*/ 	.word	0xffffffff


	//----- nvinfo : EIATTR_COOP_GROUP_INSTR_OFFSETS
	.align		4
.L_24:
        /*0054*/ 	.byte	0x04, 0x28
        /*0056*/ 	.short	(.L_26 - .L_25)


	//   ....[0]....
.L_25:
        /*0058*/ 	.word	0x00000060


	//   ....[1]....
        /*005c*/ 	.word	0x00000070


	//   ....[2]....
        /*0060*/ 	.word	0x00000160


	//   ....[3]....
        /*0064*/ 	.word	0x000004c0


	//   ....[4]....
        /*0068*/ 	.word	0x000009c0


	//   ....[5]....
        /*006c*/ 	.word	0x00001470


	//----- nvinfo : EIATTR_REG_RECONFIG
	.align		4
.L_26:
        /*0070*/ 	.byte	0x01, 0x54
	.zero		2


	//----- nvinfo : EIATTR_MBARRIER_INSTR_OFFSETS
	.align		4
        /*0074*/ 	.byte	0x04, 0x39
        /*0076*/ 	.short	(.L_28 - .L_27)


	//   ....[0]....
.L_27:
        /*0078*/ 	.word	0x00000280
        /*007c*/ 	.word	0x000000ff
        /*0080*/ 	.word	0x00000000
        /*0084*/ 	.short	0x0100
        /*0086*/ 	.byte	0x08
	.zero		1


	//   ....[1]....
        /*0088*/ 	.word	0x00000290
        /*008c*/ 	.word	0x000000ff
        /*0090*/ 	.word	0x00000080
        /*0094*/ 	.short	0x0100
        /*0096*/ 	.byte	0x08
	.zero		1


	//   ....[2]....
        /*0098*/ 	.word	0x000002a0
        /*009c*/ 	.word	0x000000ff
        /*00a0*/ 	.word	0x00000008
        /*00a4*/ 	.short	0x0100
        /*00a6*/ 	.byte	0x08
	.zero		1


	//   ....[3]....
        /*00a8*/ 	.word	0x000002b0
        /*00ac*/ 	.word	0x000000ff
        /*00b0*/ 	.word	0x00000088
        /*00b4*/ 	.short	0x0100
        /*00b6*/ 	.byte	0x08
	.zero		1


	//   ....[4]....
        /*00b8*/ 	.word	0x000002c0
        /*00bc*/ 	.word	0x000000ff
        /*00c0*/ 	.word	0x00000010
        /*00c4*/ 	.short	0x0100
        /*00c6*/ 	.byte	0x08
	.zero		1


	//   ....[5]....
        /*00c8*/ 	.word	0x000002d0
        /*00cc*/ 	.word	0x000000ff
        /*00d0*/ 	.word	0x00000090
        /*00d4*/ 	.short	0x0100
        /*00d6*/ 	.byte	0x08
	.zero		1


	//   ....[6]....
        /*00d8*/ 	.word	0x000002e0
        /*00dc*/ 	.word	0x000000ff
        /*00e0*/ 	.word	0x00000018
        /*00e4*/ 	.short	0x0100
        /*00e6*/ 	.byte	0x08
	.zero		1


	//   ....[7]....
        /*00e8*/ 	.word	0x000002f0
        /*00ec*/ 	.word	0x000000ff
        /*00f0*/ 	.word	0x00000098
        /*00f4*/ 	.short	0x0100
        /*00f6*/ 	.byte	0x08
	.zero		1


	//   ....[8]....
        /*00f8*/ 	.word	0x00000300
        /*00fc*/ 	.word	0x000000ff
        /*0100*/ 	.word	0x00000020
        /*0104*/ 	.short	0x0100
        /*0106*/ 	.byte	0x08
	.zero		1


	//   ....[9]....
        /*0108*/ 	.word	0x00000310
        /*010c*/ 	.word	0x000000ff
        /*0110*/ 	.word	0x000000a0
        /*0114*/ 	.short	0x0100
        /*0116*/ 	.byte	0x08
	.zero		1


	//   ....[10]....
        /*0118*/ 	.word	0x00000320
        /*011c*/ 	.word	0x000000ff
        /*0120*/ 	.word	0x00000028
        /*0124*/ 	.short	0x0100
        /*0126*/ 	.byte	0x08
	.zero		1


	//   ....[11]....
        /*0128*/ 	.word	0x00000330
        /*012c*/ 	.word	0x000000ff
        /*0130*/ 	.word	0x000000a8
        /*0134*/ 	.short	0x0100
        /*0136*/ 	.byte	0x08
	.zero		1


	//   ....[12]....
        /*0138*/ 	.word	0x00000340
        /*013c*/ 	.word	0x000000ff
        /*0140*/ 	.word	0x00000030
        /*0144*/ 	.short	0x0100
        /*0146*/ 	.byte	0x08
	.zero		1


	//   ....[13]....
        /*0148*/ 	.word	0x00000350
        /*014c*/ 	.word	0x000000ff
        /*0150*/ 	.word	0x000000b0
        /*0154*/ 	.short	0x0100
        /*0156*/ 	.byte	0x08
	.zero		1


	//   ....[14]....
        /*0158*/ 	.word	0x00000360
        /*015c*/ 	.word	0x000000ff
        /*0160*/ 	.word	0x00000038
        /*0164*/ 	.short	0x0100
        /*0166*/ 	.byte	0x08
	.zero		1


	//   ....[15]....
        /*0168*/ 	.word	0x00000370
        /*016c*/ 	.word	0x000000ff
        /*0170*/ 	.word	0x000000b8
        /*0174*/ 	.short	0x0100
        /*0176*/ 	.byte	0x08
	.zero		1


	//   ....[16]....
        /*0178*/ 	.word	0x00000380
        /*017c*/ 	.word	0x000000ff
        /*0180*/ 	.word	0x00000040
        /*0184*/ 	.short	0x0100
        /*0186*/ 	.byte	0x08
	.zero		1


	//   ....[17]....
        /*0188*/ 	.word	0x00000390
        /*018c*/ 	.word	0x000000ff
        /*0190*/ 	.word	0x000000c0
        /*0194*/ 	.short	0x0100
        /*0196*/ 	.byte	0x08
	.zero		1


	//   ....[18]....
        /*0198*/ 	.word	0x000003a0
        /*019c*/ 	.word	0x000000ff
        /*01a0*/ 	.word	0x00000048
        /*01a4*/ 	.short	0x0100
        /*01a6*/ 	.byte	0x08
	.zero		1


	//   ....[19]....
        /*01a8*/ 	.word	0x000003b0
        /*01ac*/ 	.word	0x000000ff
        /*01b0*/ 	.word	0x000000c8
        /*01b4*/ 	.short	0x0100
        /*01b6*/ 	.byte	0x08
	.zero		1


	//   ....[20]....
        /*01b8*/ 	.word	0x000003c0
        /*01bc*/ 	.word	0x000000ff
        /*01c0*/ 	.word	0x00000050
        /*01c4*/ 	.short	0x0100
        /*01c6*/ 	.byte	0x08
	.zero		1


	//   ....[21]....
        /*01c8*/ 	.word	0x000003d0
        /*01cc*/ 	.word	0x000000ff
        /*01d0*/ 	.word	0x000000d0
        /*01d4*/ 	.short	0x0100
        /*01d6*/ 	.byte	0x08
	.zero		1


	//   ....[22]....
        /*01d8*/ 	.word	0x000003e0
        /*01dc*/ 	.word	0x000000ff
        /*01e0*/ 	.word	0x00000058
        /*01e4*/ 	.short	0x0100
        /*01e6*/ 	.byte	0x08
	.zero		1


	//   ....[23]....
        /*01e8*/ 	.word	0x000003f0
        /*01ec*/ 	.word	0x000000ff
        /*01f0*/ 	.word	0x000000d8
        /*01f4*/ 	.short	0x0100
        /*01f6*/ 	.byte	0x08
	.zero		1


	//   ....[24]....
        /*01f8*/ 	.word	0x00000400
        /*01fc*/ 	.word	0x000000ff
        /*0200*/ 	.word	0x00000060
        /*0204*/ 	.short	0x0100
        /*0206*/ 	.byte	0x08
	.zero		1


	//   ....[25]....
        /*0208*/ 	.word	0x00000410
        /*020c*/ 	.word	0x000000ff
        /*0210*/ 	.word	0x000000e0
        /*0214*/ 	.short	0x0100
        /*0216*/ 	.byte	0x08
	.zero		1


	//   ....[26]....
        /*0218*/ 	.word	0x00000420
        /*021c*/ 	.word	0x000000ff
        /*0220*/ 	.word	0x00000068
        /*0224*/ 	.short	0x0100
        /*0226*/ 	.byte	0x08
	.zero		1


	//   ....[27]....
        /*0228*/ 	.word	0x00000430
        /*022c*/ 	.word	0x000000ff
        /*0230*/ 	.word	0x000000e8
        /*0234*/ 	.short	0x0100
        /*0236*/ 	.byte	0x08
	.zero		1


	//   ....[28]....
        /*0238*/ 	.word	0x00000440
        /*023c*/ 	.word	0x000000ff
        /*0240*/ 	.word	0x00000070
        /*0244*/ 	.short	0x0100
        /*0246*/ 	.byte	0x08
	.zero		1


	//   ....[29]....
        /*0248*/ 	.word	0x00000450
        /*024c*/ 	.word	0x000000ff
        /*0250*/ 	.word	0x000000f0
        /*0254*/ 	.short	0x0100
        /*0256*/ 	.byte	0x08
	.zero		1


	//   ....[30]....
        /*0258*/ 	.word	0x00000460
        /*025c*/ 	.word	0x000000ff
        /*0260*/ 	.word	0x00000078
        /*0264*/ 	.short	0x0100
        /*0266*/ 	.byte	0x08
	.zero		1


	//   ....[31]....
        /*0268*/ 	.word	0x00000470
        /*026c*/ 	.word	0x000000ff
        /*0270*/ 	.word	0x000000f8
        /*0274*/ 	.short	0x0100
        /*0276*/ 	.byte	0x08
	.zero		1


	//   ....[32]....
        /*0278*/ 	.word	0x000008b0
        /*027c*/ 	.word	0x000000ff
        /*0280*/ 	.word	0x00000110
        /*0284*/ 	.short	0x0100
        /*0286*/ 	.byte	0x06
	.zero		1


	//   ....[33]....
        /*0288*/ 	.word	0x00000950
        /*028c*/ 	.word	0x000000ff
        /*0290*/ 	.word	0x00000118
        /*0294*/ 	.short	0x0100
        /*0296*/ 	.byte	0x06
	.zero		1


	//   ....[34]....
        /*0298*/ 	.word	0x00001be0
        /*029c*/ 	.word	0x000000ff
        /*02a0*/ 	.word	0x00000000
        /*02a4*/ 	.short	0x010a
        /*02a6*/ 	.byte	0x0b
	.zero		1


	//   ....[35]....
        /*02a8*/ 	.word	0x00001cc0
        /*02ac*/ 	.word	0x000000ff
        /*02b0*/ 	.word	0x00000000
        /*02b4*/ 	.short	0x010a
        /*02b6*/ 	.byte	0x0b
	.zero		1


	//   ....[36]....
        /*02b8*/ 	.word	0x000022f0
        /*02bc*/ 	.word	0x000000c8
        /*02c0*/ 	.word	0x00000000
        /*02c4*/ 	.short	0x0101
        /*02c6*/ 	.byte	0x3f
	.zero		1


	//   ....[37]....
        /*02c8*/ 	.word	0x000083f0
        /*02cc*/ 	.word	0x00000014
        /*02d0*/ 	.word	0x00000080
        /*02d4*/ 	.short	0x010a
        /*02d6*/ 	.byte	0x3f
	.zero		1


	//   ....[38]....
        /*02d8*/ 	.word	0x00008860
        /*02dc*/ 	.word	0x00000007
        /*02e0*/ 	.word	0x00000118
        /*02e4*/ 	.short	0x0101
        /*02e6*/ 	.byte	0x3f
	.zero		1


	//   ....[39]....
        /*02e8*/ 	.word	0x00008f80
        /*02ec*/ 	.word	0x00000005
        /*02f0*/ 	.word	0x00000000
        /*02f4*/ 	.short	0x010a
        /*02f6*/ 	.byte	0x3f
	.zero		1


	//   ....[40]....
        /*02f8*/ 	.word	0x00009000
        /*02fc*/ 	.word	0x00000007
        /*0300*/ 	.word	0x00000000
        /*0304*/ 	.short	0x010a
        /*0306*/ 	.byte	0x3f
	.zero		1


	//   ....[41]....
        /*0308*/ 	.word	0x00009090
        /*030c*/ 	.word	0x00000006
        /*0310*/ 	.word	0x00000000
        /*0314*/ 	.short	0x010a
        /*0316*/ 	.byte	0x3f
	.zero		1


	//   ....[42]....
        /*0318*/ 	.word	0x00009120
        /*031c*/ 	.word	0x00000007
        /*0320*/ 	.word	0x00000000
        /*0324*/ 	.short	0x010a
        /*0326*/ 	.byte	0x3f
	.zero		1


	//   ....[43]....
        /*0328*/ 	.word	0x000091b0
        /*032c*/ 	.word	0x00000006
        /*0330*/ 	.word	0x00000000
        /*0334*/ 	.short	0x010a
        /*0336*/ 	.byte	0x3f
	.zero		1


	//   ....[44]....
        /*0338*/ 	.word	0x00009240
        /*033c*/ 	.word	0x00000007
        /*0340*/ 	.word	0x00000000
        /*0344*/ 	.short	0x010a
        /*0346*/ 	.byte	0x3f
	.zero		1


	//   ....[45]....
        /*0348*/ 	.word	0x000092d0
        /*034c*/ 	.word	0x00000006
        /*0350*/ 	.word	0x00000000
        /*0354*/ 	.short	0x010a
        /*0356*/ 	.byte	0x3f
	.zero		1


	//   ....[46]....
        /*0358*/ 	.word	0x00009360
        /*035c*/ 	.word	0x00000007
        /*0360*/ 	.word	0x00000000
        /*0364*/ 	.short	0x010a
        /*0366*/ 	.byte	0x3f
	.zero		1


	//   ....[47]....
        /*0368*/ 	.word	0x000093f0
        /*036c*/ 	.word	0x00000006
        /*0370*/ 	.word	0x00000000
        /*0374*/ 	.short	0x010a
        /*0376*/ 	.byte	0x3f
	.zero		1


	//   ....[48]....
        /*0378*/ 	.word	0x00009480
        /*037c*/ 	.word	0x00000007
        /*0380*/ 	.word	0x00000000
        /*0384*/ 	.short	0x010a
        /*0386*/ 	.byte	0x3f
	.zero		1


	//   ....[49]....
        /*0388*/ 	.word	0x00009510
        /*038c*/ 	.word	0x00000006
        /*0390*/ 	.word	0x00000000
        /*0394*/ 	.short	0x010a
        /*0396*/ 	.byte	0x3f
	.zero		1


	//   ....[50]....
        /*0398*/ 	.word	0x000095a0
        /*039c*/ 	.word	0x00000007
        /*03a0*/ 	.word	0x00000000
        /*03a4*/ 	.short	0x010a
        /*03a6*/ 	.byte	0x3f
	.zero		1


	//   ....[51]....
        /*03a8*/ 	.word	0x00009630
        /*03ac*/ 	.word	0x00000006
        /*03b0*/ 	.word	0x00000000
        /*03b4*/ 	.short	0x010a
        /*03b6*/ 	.byte	0x3f
	.zero		1


	//   ....[52]....
        /*03b8*/ 	.word	0x000096c0
        /*03bc*/ 	.word	0x00000007
        /*03c0*/ 	.word	0x00000000
        /*03c4*/ 	.short	0x010a
        /*03c6*/ 	.byte	0x3f
	.zero		1


	//   ....[53]....
        /*03c8*/ 	.word	0x00009750
        /*03cc*/ 	.word	0x00000006
        /*03d0*/ 	.word	0x00000000
        /*03d4*/ 	.short	0x010a
        /*03d6*/ 	.byte	0x3f
	.zero		1


	//   ....[54]....
        /*03d8*/ 	.word	0x000097e0
        /*03dc*/ 	.word	0x00000003
        /*03e0*/ 	.word	0x00000000
        /*03e4*/ 	.short	0x010a
        /*03e6*/ 	.byte	0x3f
	.zero		1


	//   ....[55]....
        /*03e8*/ 	.word	0x00009850
        /*03ec*/ 	.word	0x000000c8
        /*03f0*/ 	.word	0x00000000
        /*03f4*/ 	.short	0x010a
        /*03f6*/ 	.byte	0x3f
	.zero		1


	//   ....[56]....
        /*03f8*/ 	.word	0x00009920
        /*03fc*/ 	.word	0x00000014
        /*0400*/ 	.word	0x00000080
        /*0404*/ 	.short	0x010a
        /*0406*/ 	.byte	0x3f
	.zero		1


	//   ....[57]....
        /*0408*/ 	.word	0x000099f0
        /*040c*/ 	.word	0x00000005
        /*0410*/ 	.word	0x00000000
        /*0414*/ 	.short	0x010a
        /*0416*/ 	.byte	0x3f
	.zero		1


	//   ....[58]....
        /*0418*/ 	.word	0x00009a40
        /*041c*/ 	.word	0x00000007
        /*0420*/ 	.word	0x00000000
        /*0424*/ 	.short	0x010a
        /*0426*/ 	.byte	0x3f
	.zero		1


	//   ....[59]....
        /*0428*/ 	.word	0x00009a90
        /*042c*/ 	.word	0x00000006
        /*0430*/ 	.word	0x00000000
        /*0434*/ 	.short	0x010a
        /*0436*/ 	.byte	0x3f
	.zero		1


	//   ....[60]....
        /*0438*/ 	.word	0x00009ae0
        /*043c*/ 	.word	0x00000007
        /*0440*/ 	.word	0x00000000
        /*0444*/ 	.short	0x010a
        /*0446*/ 	.byte	0x3f
	.zero		1


	//   ....[61]....
        /*0448*/ 	.word	0x00009b30
        /*044c*/ 	.word	0x00000006
        /*0450*/ 	.word	0x00000000
        /*0454*/ 	.short	0x010a
        /*0456*/ 	.byte	0x3f
	.zero		1


	//   ....[62]....
        /*0458*/ 	.word	0x00009b80
        /*045c*/ 	.word	0x00000007
        /*0460*/ 	.word	0x00000000
        /*0464*/ 	.short	0x010a
        /*0466*/ 	.byte	0x3f
	.zero		1


	//   ....[63]....
        /*0468*/ 	.word	0x00009bd0
        /*046c*/ 	.word	0x00000006
        /*0470*/ 	.word	0x00000000
        /*0474*/ 	.short	0x010a
        /*0476*/ 	.byte	0x3f
	.zero		1


	//   ....[64]....
        /*0478*/ 	.word	0x00009c20
        /*047c*/ 	.word	0x00000007
        /*0480*/ 	.word	0x00000000
        /*0484*/ 	.short	0x010a
        /*0486*/ 	.byte	0x3f
	.zero		1


	//   ....[65]....
        /*0488*/ 	.word	0x00009c70
        /*048c*/ 	.word	0x00000006
        /*0490*/ 	.word	0x00000000
        /*0494*/ 	.short	0x010a
        /*0496*/ 	.byte	0x3f
	.zero		1


	//   ....[66]....
        /*0498*/ 	.word	0x00009cc0
        /*049c*/ 	.word	0x00000007
        /*04a0*/ 	.word	0x00000000
        /*04a4*/ 	.short	0x010a
        /*04a6*/ 	.byte	0x3f
	.zero		1


	//   ....[67]....
        /*04a8*/ 	.word	0x00009d10
        /*04ac*/ 	.word	0x00000006
        /*04b0*/ 	.word	0x00000000
        /*04b4*/ 	.short	0x010a
        /*04b6*/ 	.byte	0x3f
	.zero		1


	//   ....[68]....
        /*04b8*/ 	.word	0x00009d60
        /*04bc*/ 	.word	0x00000007
        /*04c0*/ 	.word	0x00000000
        /*04c4*/ 	.short	0x010a
        /*04c6*/ 	.byte	0x3f
	.zero		1


	//   ....[69]....
        /*04c8*/ 	.word	0x00009db0
        /*04cc*/ 	.word	0x00000006
        /*04d0*/ 	.word	0x00000000
        /*04d4*/ 	.short	0x010a
        /*04d6*/ 	.byte	0x3f
	.zero		1


	//   ....[70]....
        /*04d8*/ 	.word	0x00009e00
        /*04dc*/ 	.word	0x00000007
        /*04e0*/ 	.word	0x00000000
        /*04e4*/ 	.short	0x010a
        /*04e6*/ 	.byte	0x3f
	.zero		1


	//   ....[71]....
        /*04e8*/ 	.word	0x00009e50
        /*04ec*/ 	.word	0x00000006
        /*04f0*/ 	.word	0x00000000
        /*04f4*/ 	.short	0x010a
        /*04f6*/ 	.byte	0x3f
	.zero		1


	//----- nvinfo : EIATTR_NUM_MBARRIERS
	.align		4
.L_28:
        /*04f8*/ 	.byte	0x03, 0x38
        /*04fa*/ 	.short	0x0022


	//----- nvinfo : EIATTR_EXIT_INSTR_OFFSETS
	.align		4
        /*04fc*/ 	.byte	0x04, 0x1c
        /*04fe*/ 	.short	(.L_30 - .L_29)


	//   ....[0]....
.L_29:
        /*0500*/ 	.word	0x00000b40


	//   ....[1]....
        /*0504*/ 	.word	0x00001330


	//   ....[2]....
        /*0508*/ 	.word	0x00007af0


	//   ....[3]....
        /*050c*/ 	.word	0x00008050


	//   ....[4]....
        /*0510*/ 	.word	0x00009830


	//----- nvinfo : EIATTR_MAX_THREADS
	.align		4
.L_30:
        /*0514*/ 	.byte	0x04, 0x05
        /*0516*/ 	.short	(.L_32 - .L_31)
.L_31:
        /*0518*/ 	.word	0x00000180
        /*051c*/ 	.word	0x00000001
        /*0520*/ 	.word	0x00000001


	//----- nvinfo : EIATTR_CRS_STACK_SIZE
	.align		4
.L_32:
        /*0524*/ 	.byte	0x04, 0x1e
        /*0526*/ 	.short	(.L_34 - .L_33)
.L_33:
        /*0528*/ 	.word	0x00000000


	//----- nvinfo : EIATTR_CBANK_PARAM_SIZE
	.align		4
.L_34:
        /*052c*/ 	.byte	0x03, 0x19
        /*052e*/ 	.short	0x0570


	//----- nvinfo : EIATTR_PARAM_CBANK
	.align		4
        /*0530*/ 	.byte	0x04, 0x0a
        /*0532*/ 	.short	(.L_36 - .L_35)
	.align		4
.L_35:
        /*0534*/ 	.word	index@(.nv.constant0._ZN7cutlass13device_kernelINS_4gemm6kernel13GemmUniversalIN4cute5tupleIJiiiiEEENS1_10collective13CollectiveMmaINS1_43MainloopSm90TmaGmmaWarpSpecializedSparseFP8ILi16ENS5_IJNS4_1CILi2EEENSA_ILi1EEESC_EEENS1_35KernelTmaWarpSpecializedCooperativeEEENS5_IJNSA_ILi256EEENSA_ILi64EEESH_EEENS_12float_e4m3_tENS5_IJNS4_6LayoutINS5_IJiNS5_IJSB_iEEEiEEENS5_IJlNS5_IJSC_SB_EEElEEEEENSK_INS5_IJNS5_IJSH_iEEESQ_iEEENS5_IJNS5_IJSH_NSA_ILi4096EEEEEENS5_IJSC_lEEElEEEEEEEESJ_NS5_IJlSC_lEEENS4_8TiledMMAINS4_8MMA_AtomIJNS4_4SM904GMMA6SPARSE31GMMA_64x64x64_F32E4M3E4M3_SS_TNILNS12_7ScaleInE1ELS15_1ELNS12_9SparseSelE0EEEEEENSK_ISD_NS5_IJSC_NSA_ILi0EEES19_EEEEENS5_IJNS4_10UnderscoreES1C_S1C_EEEEENS4_13SM90_TMA_LOADENS4_14ComposedLayoutINS4_7SwizzleILi1ELi4ELi3EEENS4_25smem_sparse_ptr_flag_bitsILi2ELi8EEENSK_INS5_IJNS5_IJSC_NSA_ILi8EEEEEENS5_IJSB_NSA_ILi32EEEEEEEEENS5_IJNS5_IJS19_SH_EEESN_EEEEEEEvNS4_8identityENS4_23SM90_TMA_LOAD_MULTICASTENS1G_INS1H_ILi2ELi4ELi3EEENS4_18smem_ptr_flag_bitsILi8EEENSK_INS5_IJS1L_SH_EEENS5_IJSH_SC_EEEEEEEvS1U_EENS_8epilogue10collective6detail29Sm90TmaWarpSpecializedAdapterINS25_15DefaultEpilogueIfNS5_IJSC_llEEES29_NS24_6thread17LinearCombinationIfLi1EffLNS2A_9ScaleType4KindE0ELNS_15FloatRoundStyleE2EfEENS1_15EpilogueDefaultEEEEEvvEEEEvNT_6ParamsE)
        /*0538*/ 	.short	0x0210
        /*053a*/ 	.short	0x0570


	//----- nvinfo : EIATTR_SW_WAR
	.align		4
.L_36:
        /*053c*/ 	.byte	0x04, 0x36
        /*053e*/ 	.short	(.L_38 - .L_37)
.L_37:
        /*0540*/ 	.word	0x00000008
.L_38:


//--------------------- .nv.callgraph             --------------------------
	.section	.nv.callgraph,"",@"SHT_CUDA_CALLGRAPH"
	.align	4
	.sectionentsize	8
	.align		4
        /*0000*/ 	.word	0x00000000
	.align		4
        /*0004*/ 	.word	0xffffffff
	.align		4
        /*0008*/ 	.word	0x00000000
	.align		4
        /*000c*/ 	.word	0xfffffffe
	.align		4
        /*0010*/ 	.word	0x00000000
	.align		4
        /*0014*/ 	.word	0xfffffffd
	.align		4
        /*0018*/ 	.word	0x00000000
	.align		4
        /*001c*/ 	.word	0xfffffffc


//--------------------- .nv.constant4             --------------------------
	.section	.nv.constant4,"a",@progbits
	.align	8
	.align		8
.nv.constant4:
        /*0000*/ 	.dword	_ZN39_INTERNAL_c238adaf_4_k_cu_2a70df54_27894cuda3std3__45__cpo5beginE
	.align		8
        /*0008*/ 	.dword	_ZN39_INTERNAL_c238adaf_4_k_cu_2a70df54_27894cuda3std3__45__cpo3endE
	.align		8
        /*0010*/ 	.dword	_ZN39_INTERNAL_c238adaf_4_k_cu_2a70df54_27894cuda3std3__45__cpo6cbeginE
	.align		8
        /*0018*/ 	.dword	_ZN39_INTERNAL_c238adaf_4_k_cu_2a70df54_27894cuda3std3__45__cpo4cendE
	.align		8
        /*0020*/ 	.dword	_ZN39_INTERNAL_c238adaf_4_k_cu_2a70df54_27894cuda3std3__441_GLOBAL__N__c238adaf_4_k_cu_2a70df54_27896ignoreE
	.align		8
        /*0028*/ 	.dword	_ZN39_INTERNAL_c238adaf_4_k_cu_2a70df54_27894cuda3std3__419piecewise_constructE
	.align		8
        /*0030*/ 	.dword	_ZN39_INTERNAL_c238adaf_4_k_cu_2a70df54_27894cuda3std3__48in_placeE
	.align		8
        /*0038*/ 	.dword	_ZN39_INTERNAL_c238adaf_4_k_cu_2a70df54_27894cuda3std6ranges3__45__cpo4swapE
	.align		8
        /*0040*/ 	.dword	_ZN39_INTERNAL_c238adaf_4_k_cu_2a70df54_27894cuda3std6ranges3__45__cpo9iter_moveE
	.align		8
        /*0048*/ 	.dword	_ZN39_INTERNAL_c238adaf_4_k_cu_2a70df54_27894cute7productE
	.align		8
        /*0050*/ 	.dword	_ZN39_INTERNAL_c238adaf_4_k_cu_2a70df54_27894cute1_E


//--------------------- .text._ZN7cutlass13device_kernelINS_4gemm6kernel13GemmUniversalIN4cute5tupleIJiiiiEEENS1_10collective13CollectiveMmaINS1_43MainloopSm90TmaGmmaWarpSpecializedSparseFP8ILi16ENS5_IJNS4_1CILi2EEENSA_ILi1EEESC_EEENS1_35KernelTmaWarpSpecializedCooperativeEEENS5_IJNSA_ILi256EEENSA_ILi64EEESH_EEENS_12float_e4m3_tENS5_IJNS4_6LayoutINS5_IJiNS5_IJSB_iEEEiEEENS5_IJlNS5_IJSC_SB_EEElEEEEENSK_INS5_IJNS5_IJSH_iEEESQ_iEEENS5_IJNS5_IJSH_NSA_ILi4096EEEEEENS5_IJSC_lEEElEEEEEEEESJ_NS5_IJlSC_lEEENS4_8TiledMMAINS4_8MMA_AtomIJNS4_4SM904GMMA6SPARSE31GMMA_64x64x64_F32E4M3E4M3_SS_TNILNS12_7ScaleInE1ELS15_1ELNS12_9SparseSelE0EEEEEENSK_ISD_NS5_IJSC_NSA_ILi0EEES19_EEEEENS5_IJNS4_10UnderscoreES1C_S1C_EEEEENS4_13SM90_TMA_LOADENS4_14ComposedLayoutINS4_7SwizzleILi1ELi4ELi3EEENS4_25smem_sparse_ptr_flag_bitsILi2ELi8EEENSK_INS5_IJNS5_IJSC_NSA_ILi8EEEEEENS5_IJSB_NSA_ILi32EEEEEEEEENS5_IJNS5_IJS19_SH_EEESN_EEEEEEEvNS4_8identityENS4_23SM90_TMA_LOAD_MULTICASTENS1G_INS1H_ILi2ELi4ELi3EEENS4_18smem_ptr_flag_bitsILi8EEENSK_INS5_IJS1L_SH_EEENS5_IJSH_SC_EEEEEEEvS1U_EENS_8epilogue10collective6detail29Sm90TmaWarpSpecializedAdapterINS25_15DefaultEpilogueIfNS5_IJSC_llEEES29_NS24_6thread17LinearCombinationIfLi1EffLNS2A_9ScaleType4KindE0ELNS_15FloatRoundStyleE2EfEENS1_15EpilogueDefaultEEEEEvvEEEEvNT_6ParamsE --------------------------
	.section	.text._ZN7cutlass13device_kernelINS_4gemm6kernel13GemmUniversalIN4cute5tupleIJiiiiEEENS1_10collective13CollectiveMmaINS1_43MainloopSm90TmaGmmaWarpSpecializedSparseFP8ILi16ENS5_IJNS4_1CILi2EEENSA_ILi1EEESC_EEENS1_35KernelTmaWarpSpecializedCooperativeEEENS5_IJNSA_ILi256EEENSA_ILi64EEESH_EEENS_12float_e4m3_tENS5_IJNS4_6LayoutINS5_IJiNS5_IJSB_iEEEiEEENS5_IJlNS5_IJSC_SB_EEElEEEEENSK_INS5_IJNS5_IJSH_iEEESQ_iEEENS5_IJNS5_IJSH_NSA_ILi4096EEEEEENS5_IJSC_lEEElEEEEEEEESJ_NS5_IJlSC_lEEENS4_8TiledMMAINS4_8MMA_AtomIJNS4_4SM904GMMA6SPARSE31GMMA_64x64x64_F32E4M3E4M3_SS_TNILNS12_7ScaleInE1ELS15_1ELNS12_9SparseSelE0EEEEEENSK_ISD_NS5_IJSC_NSA_ILi0EEES19_EEEEENS5_IJNS4_10UnderscoreES1C_S1C_EEEEENS4_13SM90_TMA_LOADENS4_14ComposedLayoutINS4_7SwizzleILi1ELi4ELi3EEENS4_25smem_sparse_ptr_flag_bitsILi2ELi8EEENSK_INS5_IJNS5_IJSC_NSA_ILi8EEEEEENS5_IJSB_NSA_ILi32EEEEEEEEENS5_IJNS5_IJS19_SH_EEESN_EEEEEEEvNS4_8identityENS4_23SM90_TMA_LOAD_MULTICASTENS1G_INS1H_ILi2ELi4ELi3EEENS4_18smem_ptr_flag_bitsILi8EEENSK_INS5_IJS1L_SH_EEENS5_IJSH_SC_EEEEEEEvS1U_EENS_8epilogue10collective6detail29Sm90TmaWarpSpecializedAdapterINS25_15DefaultEpilogueIfNS5_IJSC_llEEES29_NS24_6thread17LinearCombinationIfLi1EffLNS2A_9ScaleType4KindE0ELNS_15FloatRoundStyleE2EfEENS1_15EpilogueDefaultEEEEEvvEEEEvNT_6ParamsE,"ax",@progbits
	.align	128
.text._ZN7cutlass13device_kernelINS_4gemm6kernel13GemmUniversalIN4cute5tupleIJiiiiEEENS1_10collective13CollectiveMmaINS1_43MainloopSm90TmaGmmaWarpSpecializedSparseFP8ILi16ENS5_IJNS4_1CILi2EEENSA_ILi1EEESC_EEENS1_35KernelTmaWarpSpecializedCooperativeEEENS5_IJNSA_ILi256EEENSA_ILi64EEESH_EEENS_12float_e4m3_tENS5_IJNS4_6LayoutINS5_IJiNS5_IJSB_iEEEiEEENS5_IJlNS5_IJSC_SB_EEElEEEEENSK_INS5_IJNS5_IJSH_iEEESQ_iEEENS5_IJNS5_IJSH_NSA_ILi4096EEEEEENS5_IJSC_lEEElEEEEEEEESJ_NS5_IJlSC_lEEENS4_8TiledMMAINS4_8MMA_AtomIJNS4_4SM904GMMA6SPARSE31GMMA_64x64x64_F32E4M3E4M3_SS_TNILNS12_7ScaleInE1ELS15_1ELNS12_9SparseSelE0EEEEEENSK_ISD_NS5_IJSC_NSA_ILi0EEES19_EEEEENS5_IJNS4_10UnderscoreES1C_S1C_EEEEENS4_13SM90_TMA_LOADENS4_14ComposedLayoutINS4_7SwizzleILi1ELi4ELi3EEENS4_25smem_sparse_ptr_flag_bitsILi2ELi8EEENSK_INS5_IJNS5_IJSC_NSA_ILi8EEEEEENS5_IJSB_NSA_ILi32EEEEEEEEENS5_IJNS5_IJS19_SH_EEESN_EEEEEEEvNS4_8identityENS4_23SM90_TMA_LOAD_MULTICASTENS1G_INS1H_ILi2ELi4ELi3EEENS4_18smem_ptr_flag_bitsILi8EEENSK_INS5_IJS1L_SH_EEENS5_IJSH_SC_EEEEEEEvS1U_EENS_8epilogue10collective6detail29Sm90TmaWarpSpecializedAdapterINS25_15DefaultEpilogueIfNS5_IJSC_llEEES29_NS24_6thread17LinearCombinationIfLi1EffLNS2A_9ScaleType4KindE0ELNS_15FloatRoundStyleE2EfEENS1_15EpilogueDefaultEEEEEvvEEEEvNT_6ParamsE:
        .type           _ZN7cutlass13device_kernelINS_4gemm6kernel13GemmUniversalIN4cute5tupleIJiiiiEEENS1_10collective13CollectiveMmaINS1_43MainloopSm90TmaGmmaWarpSpecializedSparseFP8ILi16ENS5_IJNS4_1CILi2EEENSA_ILi1EEESC_EEENS1_35KernelTmaWarpSpecializedCooperativeEEENS5_IJNSA_ILi256EEENSA_ILi64EEESH_EEENS_12float_e4m3_tENS5_IJNS4_6LayoutINS5_IJiNS5_IJSB_iEEEiEEENS5_IJlNS5_IJSC_SB_EEElEEEEENSK_INS5_IJNS5_IJSH_iEEESQ_iEEENS5_IJNS5_IJSH_NSA_ILi4096EEEEEENS5_IJSC_lEEElEEEEEEEESJ_NS5_IJlSC_lEEENS4_8TiledMMAINS4_8MMA_AtomIJNS4_4SM904GMMA6SPARSE31GMMA_64x64x64_F32E4M3E4M3_SS_TNILNS12_7ScaleInE1ELS15_1ELNS12_9SparseSelE0EEEEEENSK_ISD_NS5_IJSC_NSA_ILi0EEES19_EEEEENS5_IJNS4_10UnderscoreES1C_S1C_EEEEENS4_13SM90_TMA_LOADENS4_14ComposedLayoutINS4_7SwizzleILi1ELi4ELi3EEENS4_25smem_sparse_ptr_flag_bitsILi2ELi8EEENSK_INS5_IJNS5_IJSC_NSA_ILi8EEEEEENS5_IJSB_NSA_ILi32EEEEEEEEENS5_IJNS5_IJS19_SH_EEESN_EEEEEEEvNS4_8identityENS4_23SM90_TMA_LOAD_MULTICASTENS1G_INS1H_ILi2ELi4ELi3EEENS4_18smem_ptr_flag_bitsILi8EEENSK_INS5_IJS1L_SH_EEENS5_IJSH_SC_EEEEEEEvS1U_EENS_8epilogue10collective6detail29Sm90TmaWarpSpecializedAdapterINS25_15DefaultEpilogueIfNS5_IJSC_llEEES29_NS24_6thread17LinearCombinationIfLi1EffLNS2A_9ScaleType4KindE0ELNS_15FloatRoundStyleE2EfEENS1_15EpilogueDefaultEEEEEvvEEEEvNT_6ParamsE,@function
        .size           _ZN7cutlass13device_kernelINS_4gemm6kernel13GemmUniversalIN4cute5tupleIJiiiiEEENS1_10collective13CollectiveMmaINS1_43MainloopSm90TmaGmmaWarpSpecializedSparseFP8ILi16ENS5_IJNS4_1CILi2EEENSA_ILi1EEESC_EEENS1_35KernelTmaWarpSpecializedCooperativeEEENS5_IJNSA_ILi256EEENSA_ILi64EEESH_EEENS_12float_e4m3_tENS5_IJNS4_6LayoutINS5_IJiNS5_IJSB_iEEEiEEENS5_IJlNS5_IJSC_SB_EEElEEEEENSK_INS5_IJNS5_IJSH_iEEESQ_iEEENS5_IJNS5_IJSH_NSA_ILi4096EEEEEENS5_IJSC_lEEElEEEEEEEESJ_NS5_IJlSC_lEEENS4_8TiledMMAINS4_8MMA_AtomIJNS4_4SM904GMMA6SPARSE31GMMA_64x64x64_F32E4M3E4M3_SS_TNILNS12_7ScaleInE1ELS15_1ELNS12_9SparseSelE0EEEEEENSK_ISD_NS5_IJSC_NSA_ILi0EEES19_EEEEENS5_IJNS4_10UnderscoreES1C_S1C_EEEEENS4_13SM90_TMA_LOADENS4_14ComposedLayoutINS4_7SwizzleILi1ELi4ELi3EEENS4_25smem_sparse_ptr_flag_bitsILi2ELi8EEENSK_INS5_IJNS5_IJSC_NSA_ILi8EEEEEENS5_IJSB_NSA_ILi32EEEEEEEEENS5_IJNS5_IJS19_SH_EEESN_EEEEEEEvNS4_8identityENS4_23SM90_TMA_LOAD_MULTICASTENS1G_INS1H_ILi2ELi4ELi3EEENS4_18smem_ptr_flag_bitsILi8EEENSK_INS5_IJS1L_SH_EEENS5_IJSH_SC_EEEEEEEvS1U_EENS_8epilogue10collective6detail29Sm90TmaWarpSpecializedAdapterINS25_15DefaultEpilogueIfNS5_IJSC_llEEES29_NS24_6thread17LinearCombinationIfLi1EffLNS2A_9ScaleType4KindE0ELNS_15FloatRoundStyleE2EfEENS1_15EpilogueDefaultEEEEEvvEEEEvNT_6ParamsE,(.L_x_215 - _ZN7cutlass13device_kernelINS_4gemm6kernel13GemmUniversalIN4cute5tupleIJiiiiEEENS1_10collective13CollectiveMmaINS1_43MainloopSm90TmaGmmaWarpSpecializedSparseFP8ILi16ENS5_IJNS4_1CILi2EEENSA_ILi1EEESC_EEENS1_35KernelTmaWarpSpecializedCooperativeEEENS5_IJNSA_ILi256EEENSA_ILi64EEESH_EEENS_12float_e4m3_tENS5_IJNS4_6LayoutINS5_IJiNS5_IJSB_iEEEiEEENS5_IJlNS5_IJSC_SB_EEElEEEEENSK_INS5_IJNS5_IJSH_iEEESQ_iEEENS5_IJNS5_IJSH_NSA_ILi4096EEEEEENS5_IJSC_lEEElEEEEEEEESJ_NS5_IJlSC_lEEENS4_8TiledMMAINS4_8MMA_AtomIJNS4_4SM904GMMA6SPARSE31GMMA_64x64x64_F32E4M3E4M3_SS_TNILNS12_7ScaleInE1ELS15_1ELNS12_9SparseSelE0EEEEEENSK_ISD_NS5_IJSC_NSA_ILi0EEES19_EEEEENS5_IJNS4_10UnderscoreES1C_S1C_EEEEENS4_13SM90_TMA_LOADENS4_14ComposedLayoutINS4_7SwizzleILi1ELi4ELi3EEENS4_25smem_sparse_ptr_flag_bitsILi2ELi8EEENSK_INS5_IJNS5_IJSC_NSA_ILi8EEEEEENS5_IJSB_NSA_ILi32EEEEEEEEENS5_IJNS5_IJS19_SH_EEESN_EEEEEEEvNS4_8identityENS4_23SM90_TMA_LOAD_MULTICASTENS1G_INS1H_ILi2ELi4ELi3EEENS4_18smem_ptr_flag_bitsILi8EEENSK_INS5_IJS1L_SH_EEENS5_IJSH_SC_EEEEEEEvS1U_EENS_8epilogue10collective6detail29Sm90TmaWarpSpecializedAdapterINS25_15DefaultEpilogueIfNS5_IJSC_llEEES29_NS24_6thread17LinearCombinationIfLi1EffLNS2A_9ScaleType4KindE0ELNS_15FloatRoundStyleE2EfEENS1_15EpilogueDefaultEEEEEvvEEEEvNT_6ParamsE)
        .other          _ZN7cutlass13device_kernelINS_4gemm6kernel13GemmUniversalIN4cute5tupleIJiiiiEEENS1_10collective13CollectiveMmaINS1_43MainloopSm90TmaGmmaWarpSpecializedSparseFP8ILi16ENS5_IJNS4_1CILi2EEENSA_ILi1EEESC_EEENS1_35KernelTmaWarpSpecializedCooperativeEEENS5_IJNSA_ILi256EEENSA_ILi64EEESH_EEENS_12float_e4m3_tENS5_IJNS4_6LayoutINS5_IJiNS5_IJSB_iEEEiEEENS5_IJlNS5_IJSC_SB_EEElEEEEENSK_INS5_IJNS5_IJSH_iEEESQ_iEEENS5_IJNS5_IJSH_NSA_ILi4096EEEEEENS5_IJSC_lEEElEEEEEEEESJ_NS5_IJlSC_lEEENS4_8TiledMMAINS4_8MMA_AtomIJNS4_4SM904GMMA6SPARSE31GMMA_64x64x64_F32E4M3E4M3_SS_TNILNS12_7ScaleInE1ELS15_1ELNS12_9SparseSelE0EEEEEENSK_ISD_NS5_IJSC_NSA_ILi0EEES19_EEEEENS5_IJNS4_10UnderscoreES1C_S1C_EEEEENS4_13SM90_TMA_LOADENS4_14ComposedLayoutINS4_7SwizzleILi1ELi4ELi3EEENS4_25smem_sparse_ptr_flag_bitsILi2ELi8EEENSK_INS5_IJNS5_IJSC_NSA_ILi8EEEEEENS5_IJSB_NSA_ILi32EEEEEEEEENS5_IJNS5_IJS19_SH_EEESN_EEEEEEEvNS4_8identityENS4_23SM90_TMA_LOAD_MULTICASTENS1G_INS1H_ILi2ELi4ELi3EEENS4_18smem_ptr_flag_bitsILi8EEENSK_INS5_IJS1L_SH_EEENS5_IJSH_SC_EEEEEEEvS1U_EENS_8epilogue10collective6detail29Sm90TmaWarpSpecializedAdapterINS25_15DefaultEpilogueIfNS5_IJSC_llEEES29_NS24_6thread17LinearCombinationIfLi1EffLNS2A_9ScaleType4KindE0ELNS_15FloatRoundStyleE2EfEENS1_15EpilogueDefaultEEEEEvvEEEEvNT_6ParamsE,@"STO_CUDA_ENTRY STV_DEFAULT"
_ZN7cutlass13device_kernelINS_4gemm6kernel13GemmUniversalIN4cute5tupleIJiiiiEEENS1_10collective13CollectiveMmaINS1_43MainloopSm90TmaGmmaWarpSpecializedSparseFP8ILi16ENS5_IJNS4_1CILi2EEENSA_ILi1EEESC_EEENS1_35KernelTmaWarpSpecializedCooperativeEEENS5_IJNSA_ILi256EEENSA_ILi64EEESH_EEENS_12float_e4m3_tENS5_IJNS4_6LayoutINS5_IJiNS5_IJSB_iEEEiEEENS5_IJlNS5_IJSC_SB_EEElEEEEENSK_INS5_IJNS5_IJSH_iEEESQ_iEEENS5_IJNS5_IJSH_NSA_ILi4096EEEEEENS5_IJSC_lEEElEEEEEEEESJ_NS5_IJlSC_lEEENS4_8TiledMMAINS4_8MMA_AtomIJNS4_4SM904GMMA6SPARSE31GMMA_64x64x64_F32E4M3E4M3_SS_TNILNS12_7ScaleInE1ELS15_1ELNS12_9SparseSelE0EEEEEENSK_ISD_NS5_IJSC_NSA_ILi0EEES19_EEEEENS5_IJNS4_10UnderscoreES1C_S1C_EEEEENS4_13SM90_TMA_LOADENS4_14ComposedLayoutINS4_7SwizzleILi1ELi4ELi3EEENS4_25smem_sparse_ptr_flag_bitsILi2ELi8EEENSK_INS5_IJNS5_IJSC_NSA_ILi8EEEEEENS5_IJSB_NSA_ILi32EEEEEEEEENS5_IJNS5_IJS19_SH_EEESN_EEEEEEEvNS4_8identityENS4_23SM90_TMA_LOAD_MULTICASTENS1G_INS1H_ILi2ELi4ELi3EEENS4_18smem_ptr_flag_bitsILi8EEENSK_INS5_IJS1L_SH_EEENS5_IJSH_SC_EEEEEEEvS1U_EENS_8epilogue10collective6detail29Sm90TmaWarpSpecializedAdapterINS25_15DefaultEpilogueIfNS5_IJSC_llEEES29_NS24_6thread17LinearCombinationIfLi1EffLNS2A_9ScaleType4KindE0ELNS_15FloatRoundStyleE2EfEENS1_15EpilogueDefaultEEEEEvvEEEEvNT_6ParamsE:
[----:B------:R-:W-:Y:S01]  /*0000*/  LDC R1, c[0x0][0x28] ;  /* 0x00000a00ff017b82 */ /* 0x000fe20000000800 */
[----:B------:R-:W0:Y:S01]  /*0010*/  S2R R4, SR_TID.X ;  /* 0x0000000000047919 */ /* 0x000e220000002100 */
[----:B------:R-:W-:Y:S01]  /*0020*/  ELECT P0, URZ, PT ;  /* 0x00000000003f782f */ /* 0x000fe20003800000 */
[----:B------:R-:W-:Y:S01]  /*0030*/  BSSY B0, `(.L_x_0) ;  /* 0x0000012000007945 */ /* 0x000fe20003800000 */
[--C-:B0-----:R-:W-:Y:S02]  /*0040*/  SHF.R.U32.HI R0, RZ, 0x5, R4.reuse ;  /* 0x00000005ff007819 */ /* 0x101fe40000011604 */
[----:B------:R-:W-:-:S03]  /*0050*/  SHF.R.U32.HI R10, RZ, 0x7, R4 ;  /* 0x00000007ff0a7819 */ /* 0x000fc60000011604 */
[----:B------:R-:W0:Y:S04]  /*0060*/  SHFL.IDX PT, R6, R0, RZ, 0x1f ;  /* 0x00001fff00067589 */ /* 0x000e2800000e0000 */
[----:B------:R1:W2:Y:S01]  /*0070*/  SHFL.IDX PT, R2, R10, RZ, 0x1f ;  /* 0x00001fff0a027589 */ /* 0x0002a200000e0000 */
[----:B0-----:R-:W-:-:S13]  /*0080*/  ISETP.NE.OR P0, PT, R6, RZ, !P0 ;  /* 0x000000ff0600720c */ /* 0x001fda0004705670 */
[----:B-12---:R-:W-:Y:S05]  /*0090*/  @P0 BRA `(.L_x_1) ;  /* 0x00000000002c0947 */ /* 0x006fea0003800000 */
[----:B------:R-:W-:Y:S02]  /*00a0*/  ULDC.64 UR4, c[0x0][0x198] ;  /* 0x0000660000047ab9 */ /* 0x000fe40000000a00 */
[----:B------:R-:W-:Y:S02]  /*00b0*/  UIADD3 UR6, UP0, UR4, 0xf0, URZ ;  /* 0x000000f004067890 */ /* 0x000fe4000ff1e03f */
[----:B------:R-:W-:Y:S02]  /*00c0*/  UIADD3 UR8, UP1, UR4, 0x1f0, URZ ;  /* 0x000001f004087890 */ /* 0x000fe4000ff3e03f */
[----:B------:R-:W-:Y:S02]  /*00d0*/  UIADD3 UR4, UP2, UR4, 0x2f0, URZ ;  /* 0x000002f004047890 */ /* 0x000fe4000ff5e03f */
[----:B------:R-:W-:Y:S02]  /*00e0*/  UIADD3.X UR7, URZ, UR5, URZ, UP0, !UPT ;  /* 0x000000053f077290 */ /* 0x000fe400087fe43f */
[----:B------:R-:W-:-:S02]  /*00f0*/  UIADD3.X UR9, URZ, UR5, URZ, UP1, !UPT ;  /* 0x000000053f097290 */ /* 0x000fc40008ffe43f */
[----:B------:R-:W-:-:S05]  /*0100*/  UIADD3.X UR5, URZ, UR5, URZ, UP2, !UPT ;  /* 0x000000053f057290 */ /* 0x000fca00097fe43f */
[----:B------:R0:W-:Y:S02]  /*0110*/  UTMACCTL.PF [UR6] ;  /* 0x00000000060079b9 */ /* 0x0001e40008040000 */
[----:B------:R0:W-:Y:S02]  /*0120*/  UTMACCTL.PF [UR8] ;  /* 0x00000000080079b9 */ /* 0x0001e40008040000 */
[----:B------:R0:W-:Y:S02]  /*0130*/  UTMACCTL.PF [UR4] ;  /* 0x00000000040079b9 */ /* 0x0001e40008040000 */
[----:B0-----:R-:W-:Y:S01]  /*0140*/  NOP ;  /* 0x0000000000007918 */ /* 0x001fe20000000000 */
.L_x_1:
[----:B------:R-:W-:Y:S05]  /*0150*/  BSYNC B0 ;  /* 0x0000000000007941 */ /* 0x000fea0003800000 */
.L_x_0:
[----:B------:R-:W0:Y:S02]  /*0160*/  SHFL.IDX PT, R3, R0, RZ, 0x1f ;  /* 0x00001fff00037589 */ /* 0x000e2400000e0000 */
[----:B0-----:R-:W-:-:S13]  /*0170*/  ISETP.NE.AND P0, PT, R3, RZ, PT ;  /* 0x000000ff0300720c */ /* 0x001fda0003f05270 */
[----:B------:R-:W-:Y:S05]  /*0180*/  @P0 BRA `(.L_x_2) ;  /* 0x0000000000c40947 */ /* 0x000fea0003800000 */
[----:B------:R-:W-:Y:S01]  /*0190*/  ELECT P0, URZ, PT ;  /* 0x00000000003f782f */ /* 0x000fe20003800000 */
[----:B------:R-:W-:-:S12]  /*01a0*/  BSSY B0, `(.L_x_2) ;  /* 0x000002f000007945 */ /* 0x000fd80003800000 */
[----:B------:R-:W-:Y:S05]  /*01b0*/  @!P0 BRA `(.L_x_3) ;  /* 0x0000000000b48947 */ /* 0x000fea0003800000 */
[----:B------:R-:W0:Y:S01]  /*01c0*/  S2UR UR8, SR_CgaCtaId ;  /* 0x00000000000879c3 */ /* 0x000e220000008800 */
[----:B------:R-:W-:Y:S01]  /*01d0*/  UMOV UR4, 0x400 ;  /* 0x0000040000047882 */ /* 0x000fe20000000000 */
[----:B------:R-:W-:Y:S01]  /*01e0*/  UMOV UR5, 0x1 ;  /* 0x0000000100057882 */ /* 0x000fe20000000000 */
[----:B------:R-:W-:Y:S02]  /*01f0*/  UMOV UR6, 0x4 ;  /* 0x0000000400067882 */ /* 0x000fe40000000000 */
[----:B------:R-:W-:-:S04]  /*0200*/  UIADD3 UR6, -UR6, 0x100000, URZ ;  /* 0x0010000006067890 */ /* 0x000fc8000fffe13f */
[----:B------:R-:W-:Y:S02]  /*0210*/  USHF.L.U32 UR7, UR6, 0xb, URZ ;  /* 0x0000000b06077899 */ /* 0x000fe4000800063f */
[----:B------:R-:W-:Y:S02]  /*0220*/  USHF.L.U32 UR6, UR6, 0x1, URZ ;  /* 0x0000000106067899 */ /* 0x000fe4000800063f */
[----:B0-----:R-:W-:Y:S02]  /*0230*/  ULEA UR8, UR8, UR4, 0x18 ;  /* 0x0000000408087291 */ /* 0x001fe4000f8ec03f */
[----:B------:R-:W-:-:S04]  /*0240*/  UIADD3 UR4, -UR5, 0x100000, URZ ;  /* 0x0010000005047890 */ /* 0x000fc8000fffe13f */
[----:B------:R-:W-:Y:S02]  /*0250*/  USHF.L.U32 UR5, UR4, 0xb, URZ ;  /* 0x0000000b04057899 */ /* 0x000fe4000800063f */
[----:B------:R-:W-:Y:S01]  /*0260*/  USHF.L.U32 UR4, UR4, 0x1, URZ ;  /* 0x0000000104047899 */ /* 0x000fe2000800063f */
[----:B------:R-:W0:Y:S11]  /*0270*/  FENCE.VIEW.ASYNC.S ;  /* 0x00000000000073c6 */ /* 0x000e360000000000 */
[----:B0-----:R0:W1:Y:S01]  /*0280*/  SYNCS.EXCH.64 URZ, [UR8], UR4 ;  /* 0x00000004083f75b2 */ /* 0x0010620008000100 */
[----:B------:R0:W2:Y:S01]  /*0290*/  SYNCS.EXCH.64 URZ, [UR8+0x80], UR6 ;  /* 0x00008006083f75b2 */ /* 0x0000a20008000100 */
[----:B------:R0:W3:Y:S01]  /*02a0*/  SYNCS.EXCH.64 URZ, [UR8+0x8], UR4 ;  /* 0x00000804083f75b2 */ /* 0x0000e20008000100 */
[----:B------:R0:W4:Y:S01]  /*02b0*/  SYNCS.EXCH.64 URZ, [UR8+0x88], UR6 ;  /* 0x00008806083f75b2 */ /* 0x0001220008000100 */
[----:B------:R0:W0:Y:S01]  /*02c0*/  SYNCS.EXCH.64 URZ, [UR8+0x10], UR4 ;  /* 0x00001004083f75b2 */ /* 0x0000220008000100 */
        /* <DEDUP_REMOVED lines=27> */
[----:B-1234-:R-:W-:Y:S01]  /*0480*/  NOP ;  /* 0x0000000000007918 */ /* 0x01efe20000000000 */
.L_x_3:
[----:B0-----:R-:W-:Y:S05]  /*0490*/  BSYNC B0 ;  /* 0x0000000000007941 */ /* 0x001fea0003800000 */
.L_x_2:
[----:B------:R-:W0:Y:S01]  /*04a0*/  S2UR UR8, SR_CTAID.X ;  /* 0x00000000000879c3 */ /* 0x000e220000002500 */
[----:B------:R-:W-:Y:S01]  /*04b0*/  SHF.R.S32.HI R5, RZ, 0x1f, R4 ;  /* 0x0000001fff057819 */ /* 0x000fe20000011404 */
[----:B------:R-:W1:Y:S01]  /*04c0*/  SHFL.IDX PT, R0, R0, RZ, 0x1f ;  /* 0x00001fff00007589 */ /* 0x000e6200000e0000 */
[----:B------:R-:W-:Y:S01]  /*04d0*/  ELECT P0, URZ, PT ;  /* 0x00000000003f782f */ /* 0x000fe20003800000 */
[----:B------:R-:W-:Y:S01]  /*04e0*/  VIADD R14, R2, 0xffffffff ;  /* 0xffffffff020e7836 */ /* 0x000fe20000000000 */
[----:B------:R-:W-:Y:S01]  /*04f0*/  LEA.HI R5, R5, R4, RZ, 0x7 ;  /* 0x0000000405057211 */ /* 0x000fe200078f38ff */
[----:B------:R-:W2:Y:S01]  /*0500*/  S2R R12, SR_CTAID.Y ;  /* 0x00000000000c7919 */ /* 0x000ea20000002600 */
[----:B------:R-:W-:Y:S01]  /*0510*/  ULDC UR4, c[0x0][0x150] ;  /* 0x0000540000047ab9 */ /* 0x000fe20000000800 */
[----:B------:R-:W3:Y:S01]  /*0520*/  LDC R11, c[0x0][0x144] ;  /* 0x00005100ff0b7b82 */ /* 0x000ee20000000800 */
[----:B------:R-:W-:Y:S01]  /*0530*/  LOP3.LUT R5, R5, 0xffffff80, RZ, 0xc0, !PT ;  /* 0xffffff8005057812 */ /* 0x000fe200078ec0ff */
[----:B------:R-:W-:Y:S01]  /*0540*/  NOP ;  /* 0x0000000000007918 */ /* 0x000fe20000000000 */
[----:B------:R-:W-:Y:S01]  /*0550*/  NOP ;  /* 0x0000000000007918 */ /* 0x000fe20000000000 */
[----:B------:R-:W-:-:S02]  /*0560*/  ISETP.GE.U32.AND P5, PT, R14, 0x2, PT ;  /* 0x000000020e00780c */ /* 0x000fc40003fa6070 */
[----:B------:R-:W-:Y:S01]  /*0570*/  IMAD.IADD R5, R4, 0x1, -R5 ;  /* 0x0000000104057824 */ /* 0x000fe200078e0a05 */
[----:B------:R-:W-:Y:S01]  /*0580*/  ISETP.NE.AND P2, PT, R2, RZ, PT ;  /* 0x000000ff0200720c */ /* 0x000fe20003f45270 */
[----:B------:R-:W4:Y:S03]  /*0590*/  LDC R15, c[0x0][0x148] ;  /* 0x00005200ff0f7b82 */ /* 0x000f260000000800 */
[----:B------:R-:W-:Y:S02]  /*05a0*/  SHF.R.S32.HI R8, RZ, 0x1f, R5 ;  /* 0x0000001fff087819 */ /* 0x000fe40000011405 */
[----:B------:R-:W-:Y:S02]  /*05b0*/  LOP3.LUT P6, RZ, R5, 0x7, RZ, 0xc0, !PT ;  /* 0x0000000705ff7812 */ /* 0x000fe400078cc0ff */
[----:B------:R-:W-:Y:S02]  /*05c0*/  LEA.HI R8, R8, R5, RZ, 0x3 ;  /* 0x0000000508087211 */ /* 0x000fe400078f18ff */
[----:B0-----:R-:W-:-:S02]  /*05d0*/  I2FP.F32.U32 R7, UR8 ;  /* 0x0000000800077c45 */ /* 0x001fc40008201000 */
[----:B-1----:R-:W-:Y:S02]  /*05e0*/  ISETP.NE.OR P0, PT, R0, RZ, !P0 ;  /* 0x000000ff0000720c */ /* 0x002fe40004705670 */
[--C-:B------:R-:W-:Y:S01]  /*05f0*/  SHF.R.S32.HI R0, RZ, 0x3, R8.reuse ;  /* 0x00000003ff007819 */ /* 0x100fe20000011408 */
[----:B------:R-:W-:Y:S01]  /*0600*/  FMUL R9, R7, UR4 ;  /* 0x0000000407097c20 */ /* 0x000fe20008400000 */
[----:B------:R-:W-:Y:S01]  /*0610*/  SHF.R.S32.HI R7, RZ, 0x1f, R8 ;  /* 0x0000001fff077819 */ /* 0x000fe20000011408 */
[----:B------:R-:W-:Y:S01]  /*0620*/  ULDC UR4, c[0x0][0x154] ;  /* 0x0000550000047ab9 */ /* 0x000fe20000000800 */
[----:B------:R-:W-:Y:S02]  /*0630*/  SHF.R.S32.HI R8, RZ, 0x1f, R3 ;  /* 0x0000001fff087819 */ /* 0x000fe40000011403 */
[----:B------:R-:W-:Y:S01]  /*0640*/  LEA.HI R7, R7, R0, RZ, 0x2 ;  /* 0x0000000007077211 */ /* 0x000fe200078f10ff */
[----:B------:R-:W0:Y:S01]  /*0650*/  F2I.U32.TRUNC.NTZ R9, R9 ;  /* 0x0000000900097305 */ /* 0x000e22000020f000 */
[----:B------:R-:W-:-:S02]  /*0660*/  LEA.HI R8, R8, R3, RZ, 0x2 ;  /* 0x0000000308087211 */ /* 0x000fc400078f10ff */
[----:B------:R-:W-:Y:S01]  /*0670*/  LOP3.LUT R7, R7, 0xfffffffc, RZ, 0xc0, !PT ;  /* 0xfffffffc07077812 */ /* 0x000fe200078ec0ff */
[----:B------:R-:W-:Y:S01]  /*0680*/  VOTEU.ALL UP0, P0 ;  /* 0x00000000003f7886 */ /* 0x000fe20000000000 */
[----:B------:R-:W-:Y:S01]  /*0690*/  LOP3.LUT R8, R8, 0x3ffffffc, RZ, 0xc0, !PT ;  /* 0x3ffffffc08087812 */ /* 0x000fe200078ec0ff */
[----:B------:R-:W-:Y:S02]  /*06a0*/  VOTEU.ALL UP1, P0 ;  /* 0x00000000003f7886 */ /* 0x000fe40000020000 */
[----:B------:R-:W-:Y:S01]  /*06b0*/  IMAD.IADD R7, R0, 0x1, -R7 ;  /* 0x0000000100077824 */ /* 0x000fe200078e0a07 */
[----:B------:R-:W1:Y:S01]  /*06c0*/  @!UP0 S2UR UR7, SR_CgaCtaId ;  /* 0x00000000000789c3 */ /* 0x000e620000008800 */
[----:B------:R-:W-:Y:S01]  /*06d0*/  IMAD.IADD R8, R3, 0x1, -R8 ;  /* 0x0000000103087824 */ /* 0x000fe200078e0a08 */
[----:B------:R-:W-:Y:S01]  /*06e0*/  SHF.R.S32.HI R3, RZ, 0x1f, R6 ;  /* 0x0000001fff037819 */ /* 0x000fe20000011406 */
[----:B------:R-:W-:Y:S02]  /*06f0*/  @!UP0 UMOV UR6, 0x400 ;  /* 0x0000040000068882 */ /* 0x000fe40000000000 */
[----:B------:R-:W-:Y:S01]  /*0700*/  IMAD R7, R8, 0x4, R7 ;  /* 0x0000000408077824 */ /* 0x000fe200078e0207 */
[----:B--2---:R-:W-:Y:S01]  /*0710*/  I2FP.F32.U32 R8, R12 ;  /* 0x0000000c00087245 */ /* 0x004fe20000201000 */
[----:B0-----:R-:W-:Y:S01]  /*0720*/  IMAD.MOV R0, RZ, RZ, -R9 ;  /* 0x000000ffff007224 */ /* 0x001fe200078e0a09 */
[----:B------:R-:W-:Y:S01]  /*0730*/  LEA.HI R3, R3, R6, RZ, 0x2 ;  /* 0x0000000603037211 */ /* 0x000fe200078f10ff */
[----:B------:R-:W0:Y:S02]  /*0740*/  LDC R9, c[0x0][0x140] ;  /* 0x00005000ff097b82 */ /* 0x000e240000000800 */
[----:B---3--:R-:W-:Y:S01]  /*0750*/  IMAD R11, R11, R0, UR8 ;  /* 0x000000080b0b7e24 */ /* 0x008fe2000f8e0200 */
[----:B------:R-:W-:Y:S01]  /*0760*/  LEA.HI R0, R7, R7, RZ, 0x1 ;  /* 0x0000000707007211 */ /* 0x000fe200078f08ff */
[----:B------:R-:W-:Y:S01]  /*0770*/  FMUL R8, R8, UR4 ;  /* 0x0000000408087c20 */ /* 0x000fe20008400000 */
[----:B------:R-:W-:Y:S01]  /*0780*/  LOP3.LUT R3, R3, 0xfffffffc, RZ, 0xc0, !PT ;  /* 0xfffffffc03037812 */ /* 0x000fe200078ec0ff */
[----:B------:R-:W-:Y:S01]  /*0790*/  UMOV UR4, 0x20 ;  /* 0x0000002000047882 */ /* 0x000fe20000000000 */
[----:B------:R-:W-:Y:S01]  /*07a0*/  LOP3.LUT R0, R0, 0xfffffffe, RZ, 0xc0, !PT ;  /* 0xfffffffe00007812 */ /* 0x000fe200078ec0ff */
[----:B------:R-:W-:-:S04]  /*07b0*/  @!UP0 UIADD3 UR4, -UR4, 0x100000, URZ ;  /* 0x0010000004048890 */ /* 0x000fc8000fffe13f */
[----:B------:R-:W-:Y:S02]  /*07c0*/  @!UP0 USHF.L.U32 UR5, UR4, 0xb, URZ ;  /* 0x0000000b04058899 */ /* 0x000fe4000800063f */
[----:B------:R-:W-:Y:S01]  /*07d0*/  @!UP0 USHF.L.U32 UR4, UR4, 0x1, URZ ;  /* 0x0000000104048899 */ /* 0x000fe2000800063f */
[----:B------:R-:W2:Y:S01]  /*07e0*/  F2I.U32.TRUNC.NTZ R8, R8 ;  /* 0x0000000800087305 */ /* 0x000ea2000020f000 */
[----:B------:R-:W-:Y:S02]  /*07f0*/  IMAD.IADD R6, R6, 0x1, -R3 ;  /* 0x0000000106067824 */ /* 0x000fe400078e0a03 */
[C---:B------:R-:W-:Y:S01]  /*0800*/  IMAD.IADD R0, R7.reuse, 0x1, -R0 ;  /* 0x0000000107007824 */ /* 0x040fe200078e0a00 */
[----:B-1----:R-:W-:Y:S02]  /*0810*/  @!UP0 ULEA UR6, UR7, UR6, 0x18 ;  /* 0x0000000607068291 */ /* 0x002fe4000f8ec03f */
[----:B------:R-:W-:Y:S01]  /*0820*/  ISETP.NE.AND P4, PT, R6, 0x3, PT ;  /* 0x000000030600780c */ /* 0x000fe20003f85270 */
[----:B------:R-:W-:Y:S01]  /*0830*/  VOTEU.ALL UP0, P0 ;  /* 0x00000000003f7886 */ /* 0x000fe20000000000 */
[----:B------:R-:W-:Y:S01]  /*0840*/  ISETP.NE.AND P3, PT, R0, R11, PT ;  /* 0x0000000b0000720c */ /* 0x000fe20003f65270 */
[----:B------:R-:W-:Y:S01]  /*0850*/  IMAD.SHL.U32 R0, R7, 0x4, RZ ;  /* 0x0000000407007824 */ /* 0x000fe200078e00ff */
[----:B------:R-:W-:-:S02]  /*0860*/  ISETP.EQ.OR P0, PT, R6, RZ, !P4 ;  /* 0x000000ff0600720c */ /* 0x000fc40006702670 */
[----:B0-----:R-:W-:Y:S01]  /*0870*/  ISETP.EQ.U32.AND P1, PT, R9, 0x1, PT ;  /* 0x000000010900780c */ /* 0x001fe20003f22070 */
[----:B--2---:R-:W-:Y:S01]  /*0880*/  IMAD.MOV R22, RZ, RZ, -R8 ;  /* 0x000000ffff167224 */ /* 0x004fe200078e0a08 */
[----:B------:R-:W-:Y:S01]  /*0890*/  LOP3.LUT R9, R7, 0xc, R0, 0x78, !PT ;  /* 0x0000000c07097812 */ /* 0x000fe200078e7800 */
[----:B------:R-:W0:Y:S02]  /*08a0*/  FENCE.VIEW.ASYNC.S ;  /* 0x00000000000073c6 */ /* 0x000e240000000000 */
[----:B0-----:R0:W1:Y:S01]  /*08b0*/  @!UP0 SYNCS.EXCH.64 URZ, [UR6+0x110], UR4 ;  /* 0x00011004063f85b2 */ /* 0x0010620008000100 */
[----:B------:R-:W-:Y:S01]  /*08c0*/  ISETP.EQ.AND P0, PT, R2, RZ, P0 ;  /* 0x000000ff0200720c */ /* 0x000fe20000702270 */
[----:B----4-:R-:W-:Y:S02]  /*08d0*/  IMAD R3, R15, R22, R12 ;  /* 0x000000160f037224 */ /* 0x010fe400078e020c */
[----:B------:R-:W-:Y:S01]  /*08e0*/  @P3 LEA.HI R0, R9, R9, RZ, 0x1 ;  /* 0x0000000909003211 */ /* 0x000fe200078f08ff */
[----:B------:R-:W-:Y:S01]  /*08f0*/  IMAD.MOV.U32 R8, RZ, RZ, 0x1 ;  /* 0x00000001ff087424 */ /* 0x000fe200078e00ff */
[----:B------:R-:W-:-:S02]  /*0900*/  SEL R5, RZ, 0x1, !P0 ;  /* 0x00000001ff057807 */ /* 0x000fc40004000000 */
[----:B------:R-:W-:Y:S02]  /*0910*/  @P3 SHF.R.S32.HI R0, RZ, 0x1, R0 ;  /* 0x00000001ff003819 */ /* 0x000fe40000011400 */
[----:B------:R-:W-:Y:S02]  /*0920*/  ISETP.LT.U32.AND P0, PT, R9, 0x2, !P6 ;  /* 0x000000020900780c */ /* 0x000fe40007701070 */
[----:B------:R-:W-:Y:S02]  /*0930*/  @P3 ISETP.NE.AND P4, PT, R0, R3, PT ;  /* 0x000000030000320c */ /* 0x000fe40003f85270 */
[----:B------:R-:W-:Y:S01]  /*0940*/  SEL R5, R5, 0x2, P5 ;  /* 0x0000000205057807 */ /* 0x000fe20002800000 */
[----:B------:R0:W2:Y:S01]  /*0950*/  @!UP1 SYNCS.EXCH.64 URZ, [UR6+0x118], UR4 ;  /* 0x00011804063f95b2 */ /* 0x0000a20008000100 */
[----:B------:R-:W-:Y:S01]  /*0960*/  SEL R7, RZ, 0x1, !P0 ;  /* 0x00000001ff077807 */ /* 0x000fe20004000000 */
[----:B------:R-:W-:Y:S01]  /*0970*/  NOP ;  /* 0x0000000000007918 */ /* 0x000fe20000000000 */
[----:B------:R-:W-:Y:S01]  /*0980*/  @P3 SEL R8, RZ, 0x1, P4 ;  /* 0x00000001ff083807 */ /* 0x000fe20002000000 */
[----:B------:R-:W-:Y:S06]  /*0990*/  @!P1 BRA `(.L_x_4) ;  /* 0x0000000000089947 */ /* 0x000fec0003800000 */
[----:B-12---:R-:W-:Y:S01]  /*09a0*/  UCGABAR_ARV ;  /* 0x00000000000079c7 */ /* 0x006fe20008000000 */
[----:B------:R-:W-:Y:S05]  /*09b0*/  BRA `(.L_x_5) ;  /* 0x0000000000047947 */ /* 0x000fea0003800000 */
.L_x_4:
[----:B-12---:R-:W-:Y:S01]  /*09c0*/  NOP ;  /* 0x0000000000007918 */ /* 0x006fe20000000000 */
.L_x_5:
[----:B------:R-:W1:Y:S01]  /*09d0*/  LDC R0, c[0x0][0x75c] ;  /* 0x0001d700ff007b82 */ /* 0x000e620000000800 */
[----:B------:R-:W-:Y:S01]  /*09e0*/  MOV R3, RZ ;  /* 0x000000ff00037202 */ /* 0x000fe20000000f00 */
[----:B------:R-:W-:Y:S01]  /*09f0*/  IMAD.U32 R2, RZ, RZ, UR8 ;  /* 0x00000008ff027e24 */ /* 0x000fe2000f8e00ff */
[----:B------:R-:W-:Y:S02]  /*0a00*/  LOP3.LUT R91, R91, 0xfffff7ff, RZ, 0xc0, !PT ;  /* 0xfffff7ff5b5b7812 */ /* 0x000fe400078ec0ff */
[----:B-1----:R-:W-:-:S13]  /*0a10*/  ISETP.NE.AND P3, PT, R0, 0x1, PT ;  /* 0x000000010000780c */ /* 0x002fda0003f65270 */
[----:B------:R-:W1:Y:S01]  /*0a20*/  @P3 LDC R19, c[0x0][0x10] ;  /* 0x00000400ff133b82 */ /* 0x000e620000000800 */
[----:B------:R-:W-:Y:S01]  /*0a30*/  @P3 IMAD.MOV.U32 R13, RZ, RZ, RZ ;  /* 0x000000ffff0d3224 */ /* 0x000fe200078e00ff */
[----:B------:R-:W-:Y:S01]  /*0a40*/  @P3 LOP3.LUT R91, R91, 0x800, RZ, 0xfc, !PT ;  /* 0x000008005b5b3812 */ /* 0x000fe200078efcff */
[----:B------:R-:W-:-:S05]  /*0a50*/  @P3 IMAD.MOV.U32 R21, RZ, RZ, RZ ;  /* 0x000000ffff153224 */ /* 0x000fca00078e00ff */
[----:B------:R-:W2:Y:S01]  /*0a60*/  @!P3 LDC R17, c[0x0][0xc] ;  /* 0x00000300ff11bb82 */ /* 0x000ea20000000800 */
[----:B-1----:R-:W-:-:S04]  /*0a70*/  @P3 IMAD.WIDE.U32 R18, R19, UR8, R12 ;  /* 0x0000000813123c25 */ /* 0x002fc8000f8e000c */
[----:B--2---:R-:W-:-:S04]  /*0a80*/  @!P3 IMAD.WIDE.U32 R16, R12, R17, R2 ;  /* 0x000000110c10b225 */ /* 0x004fc800078e0002 */
[----:B------:R-:W-:Y:S02]  /*0a90*/  @P3 IMAD.MOV.U32 R2, RZ, RZ, R18 ;  /* 0x000000ffff023224 */ /* 0x000fe400078e0012 */
[----:B------:R-:W-:Y:S02]  /*0aa0*/  @P3 IMAD.IADD R3, R19, 0x1, R21 ;  /* 0x0000000113033824 */ /* 0x000fe400078e0215 */
[----:B------:R-:W-:Y:S02]  /*0ab0*/  @!P3 IMAD.MOV.U32 R2, RZ, RZ, R16 ;  /* 0x000000ffff02b224 */ /* 0x000fe400078e0010 */
[----:B------:R-:W-:Y:S01]  /*0ac0*/  @!P3 IMAD.MOV.U32 R3, RZ, RZ, R17 ;  /* 0x000000ffff03b224 */ /* 0x000fe200078e0011 */
[----:B------:R-:W-:Y:S06]  /*0ad0*/  @!P1 BRA `(.L_x_6) ;  /* 0x00000000000c9947 */ /* 0x000fec0003800000 */
[----:B------:R-:W-:Y:S01]  /*0ae0*/  UCGABAR_WAIT ;  /* 0x0000000000007dc7 */ /* 0x000fe20008000000 */
[----:B------:R-:W-:Y:S01]  /*0af0*/  CCTL.IVALL ;  /* 0x00000000ff00798f */ /* 0x000fe20002000000 */
[----:B------:R-:W-:Y:S05]  /*0b00*/  BRA `(.L_x_7) ;  /* 0x0000000000047947 */ /* 0x000fea0003800000 */
.L_x_6:
[----:B------:R-:W-:Y:S06]  /*0b10*/  BAR.SYNC.DEFER_BLOCKING 0x0 ;  /* 0x0000000000007b1d */ /* 0x000fec0000010000 */
.L_x_7:
[----:B------:R-:W-:Y:S05]  /*0b20*/  @!P2 BRA `(.L_x_8) ;  /* 0x0000006c00f4a947 */ /* 0x000fea0003800000 */
[----:B------:R-:W-:-:S13]  /*0b30*/  ISETP.GT.U32.AND P0, PT, R14, 0x1, PT ;  /* 0x000000010e00780c */ /* 0x000fda0003f04070 */
[----:B0-----:R-:W-:Y:S05]  /*0b40*/  @P0 EXIT ;  /* 0x000000000000094d */ /* 0x001fea0003800000 */
[----:B------:R-:W-:Y:S01]  /*0b50*/  ULDC.64 UR4, c[0x0][0x750] ;  /* 0x0001d40000047ab9 */ /* 0x000fe20000000a00 */
[----:B------:R-:W-:Y:S01]  /*0b60*/  PRMT R17, RZ, 0x7610, R17 ;  /* 0x00007610ff117816 */ /* 0x000fe20000000011 */
[----:B------:R-:W-:Y:S01]  /*0b70*/  IMAD.MOV.U32 R14, RZ, RZ, -0x1 ;  /* 0xffffffffff0e7424 */ /* 0x000fe200078e00ff */
[----:B------:R-:W-:Y:S01]  /*0b80*/  ISETP.GE.U32.AND P0, PT, R2, UR4, PT ;  /* 0x0000000402007c0c */ /* 0x000fe2000bf06070 */
[----:B------:R-:W-:Y:S02]  /*0b90*/  IMAD.MOV.U32 R16, RZ, RZ, -0x1 ;  /* 0xffffffffff107424 */ /* 0x000fe400078e00ff */
[----:B------:R-:W-:Y:S01]  /*0ba0*/  IMAD.MOV.U32 R6, RZ, RZ, -0x1 ;  /* 0xffffffffff067424 */ /* 0x000fe200078e00ff */
[----:B------:R-:W-:-:S13]  /*0bb0*/  ISETP.GE.U32.AND.EX P0, PT, R3, UR5, PT, P0 ;  /* 0x0000000503007c0c */ /* 0x000fda000bf06100 */
[----:B------:R-:W-:Y:S05]  /*0bc0*/  @P0 BRA `(.L_x_9) ;  /* 0x0000000400280947 */ /* 0x000fea0003800000 */
[----:B------:R-:W0:Y:S01]  /*0bd0*/  LDC.64 R24, c[0x0][0x728] ;  /* 0x0001ca00ff187b82 */ /* 0x000e220000000a00 */
[----:B------:R-:W-:Y:S02]  /*0be0*/  IMAD.MOV.U32 R16, RZ, RZ, R2 ;  /* 0x000000ffff107224 */ /* 0x000fe400078e0002 */
[----:B------:R-:W-:-:S05]  /*0bf0*/  IMAD.MOV.U32 R17, RZ, RZ, R3 ;  /* 0x000000ffff117224 */ /* 0x000fca00078e0003 */
[----:B------:R-:W1:Y:S08]  /*0c00*/  LDC R6, c[0x0][0x730] ;  /* 0x0001cc00ff067b82 */ /* 0x000e700000000800 */
[----:B------:R-:W2:Y:S01]  /*0c10*/  LDC.64 R26, c[0x0][0x720] ;  /* 0x0001c800ff1a7b82 */ /* 0x000ea20000000a00 */
[----:B0-----:R-:W-:-:S04]  /*0c20*/  ISETP.NE.U32.AND P0, PT, R24, RZ, PT ;  /* 0x000000ff1800720c */ /* 0x001fc80003f05070 */
[----:B------:R-:W-:-:S13]  /*0c30*/  ISETP.NE.AND.EX P0, PT, R25, RZ, PT, P0 ;  /* 0x000000ff1900720c */ /* 0x000fda0003f05300 */
[----:B-12---:R-:W-:Y:S05]  /*0c40*/  @!P0 BRA `(.L_x_10) ;  /* 0x0000000000288947 */ /* 0x006fea0003800000 */
[----:B------:R-:W0:Y:S02]  /*0c50*/  LDC R21, c[0x0][0x734] ;  /* 0x0001cd00ff157b82 */ /* 0x000e240000000800 */
[----:B0-----:R-:W-:-:S05]  /*0c60*/  IADD3 R21, P0, R2, R21, RZ ;  /* 0x0000001502157210 */ /* 0x001fca0007f1e0ff */
[----:B------:R-:W-:-:S04]  /*0c70*/  IMAD.X R23, RZ, RZ, R3, P0 ;  /* 0x000000ffff177224 */ /* 0x000fc800000e0603 */
[----:B------:R-:W-:-:S04]  /*0c80*/  IMAD.WIDE.U32 R16, R23, R24, RZ ;  /* 0x0000001817107225 */ /* 0x000fc800078e00ff */
[----:B------:R-:W-:-:S04]  /*0c90*/  IMAD.WIDE.U32 R18, P0, R21, R25, R16 ;  /* 0x0000001915127225 */ /* 0x000fc80007800010 */
[----:B------:R-:W-:-:S04]  /*0ca0*/  IMAD.WIDE.U32 R16, R21, R24, RZ ;  /* 0x0000001815107225 */ /* 0x000fc800078e00ff */
[----:B------:R-:W-:Y:S01]  /*0cb0*/  IMAD.X R21, RZ, RZ, RZ, P0 ;  /* 0x000000ffff157224 */ /* 0x000fe200000e06ff */
[----:B------:R-:W-:Y:S01]  /*0cc0*/  IADD3 RZ, P0, R17, R18, RZ ;  /* 0x0000001211ff7210 */ /* 0x000fe20007f1e0ff */
[----:B------:R-:W-:-:S04]  /*0cd0*/  IMAD.MOV.U32 R20, RZ, RZ, R19 ;  /* 0x000000ffff147224 */ /* 0x000fc800078e0013 */
[----:B------:R-:W-:-:S08]  /*0ce0*/  IMAD.WIDE.U32.X R16, R23, R25, R20, P0 ;  /* 0x0000001917107225 */ /* 0x000fd000000e0414 */
.L_x_10:
[----:B------:R-:W0:Y:S01]  /*0cf0*/  LDC.64 R24, c[0x0][0x740] ;  /* 0x0001d000ff187b82 */ /* 0x000e220000000a00 */
[--C-:B------:R-:W-:Y:S01]  /*0d00*/  SHF.R.U64 R30, R16, R6, R17.reuse ;  /* 0x00000006101e7219 */ /* 0x100fe20000001211 */
[----:B------:R-:W-:Y:S01]  /*0d10*/  IMAD R32, R15, R22, R12 ;  /* 0x000000160f207224 */ /* 0x000fe200078e020c */
[----:B------:R-:W-:Y:S02]  /*0d20*/  SHF.R.U32.HI R6, RZ, R6, R17 ;  /* 0x00000006ff067219 */ /* 0x000fe40000011611 */
[----:B------:R-:W-:-:S03]  /*0d30*/  IADD3 R13, P0, RZ, -R30, RZ ;  /* 0x8000001eff0d7210 */ /* 0x000fc60007f1e0ff */
[----:B------:R-:W1:Y:S02]  /*0d40*/  LDC R14, c[0x0][0x718] ;  /* 0x0001c600ff0e7b82 */ /* 0x000e640000000800 */
[----:B------:R-:W-:-:S04]  /*0d50*/  IMAD.X R17, RZ, RZ, ~R6, P0 ;  /* 0x000000ffff117224 */ /* 0x000fc800000e0e06 */
[-C--:B------:R-:W-:Y:S02]  /*0d60*/  IMAD R6, R17, R26.reuse, RZ ;  /* 0x0000001a11067224 */ /* 0x080fe400078e02ff */
[----:B------:R-:W2:Y:S01]  /*0d70*/  LDC R19, c[0x0][0x708] ;  /* 0x0001c200ff137b82 */ /* 0x000ea20000000800 */
[----:B------:R-:W-:-:S04]  /*0d80*/  IMAD.WIDE.U32 R16, R13, R26, R2 ;  /* 0x0000001a0d107225 */ /* 0x000fc800078e0002 */
[----:B------:R-:W-:Y:S02]  /*0d90*/  IMAD R13, R13, R27, R6 ;  /* 0x0000001b0d0d7224 */ /* 0x000fe400078e0206 */
[----:B------:R-:W-:Y:S01]  /*0da0*/  IMAD.MOV.U32 R27, RZ, RZ, 0x1 ;  /* 0x00000001ff1b7424 */ /* 0x000fe200078e00ff */
[----:B------:R-:W3:Y:S01]  /*0db0*/  LDC R20, c[0x0][0x758] ;  /* 0x0001d600ff147b82 */ /* 0x000ee20000000800 */
[----:B0-----:R-:W-:Y:S02]  /*0dc0*/  ISETP.NE.U32.AND P0, PT, R24, RZ, PT ;  /* 0x000000ff1800720c */ /* 0x001fe40003f05070 */
[----:B------:R-:W-:Y:S01]  /*0dd0*/  IADD3 R13, R17, R13, RZ ;  /* 0x0000000d110d7210 */ /* 0x000fe20007ffe0ff */
[----:B------:R-:W-:Y:S01]  /*0de0*/  IMAD.MOV.U32 R17, RZ, RZ, -0x1 ;  /* 0xffffffffff117424 */ /* 0x000fe200078e00ff */
[----:B------:R-:W-:-:S03]  /*0df0*/  ISETP.NE.AND.EX P0, PT, R25, RZ, PT, P0 ;  /* 0x000000ff1900720c */ /* 0x000fc60003f05300 */
[----:B------:R-:W0:Y:S01]  /*0e00*/  LDC R23, c[0x0][0x700] ;  /* 0x0001c000ff177b82 */ /* 0x000e220000000800 */
[-CC-:B-1----:R-:W-:Y:S02]  /*0e10*/  SHF.R.U64 R21, R16, R14.reuse, R13.reuse ;  /* 0x0000000e10157219 */ /* 0x182fe4000000120d */
[----:B------:R-:W-:-:S05]  /*0e20*/  SHF.R.U32.HI R6, RZ, R14, R13 ;  /* 0x0000000eff067219 */ /* 0x000fca000001160d */
[----:B------:R-:W1:Y:S01]  /*0e30*/  LDC R26, c[0x0][0x748] ;  /* 0x0001d200ff1a7b82 */ /* 0x000e620000000800 */
[-CC-:B--2---:R-:W-:Y:S02]  /*0e40*/  SHF.R.U64 R31, R21, R19.reuse, R6.reuse ;  /* 0x00000013151f7219 */ /* 0x184fe40000001206 */
[----:B------:R-:W-:-:S05]  /*0e50*/  SHF.R.U32.HI R13, RZ, R19, R6 ;  /* 0x00000013ff0d7219 */ /* 0x000fca0000011606 */
[----:B------:R-:W2:Y:S01]  /*0e60*/  LDC R28, c[0x0][0x738] ;  /* 0x0001ce00ff1c7b82 */ /* 0x000ea20000000800 */
[-CC-:B---3--:R-:W-:Y:S02]  /*0e70*/  SHF.R.U64 R22, R31, R20.reuse, R13.reuse ;  /* 0x000000141f167219 */ /* 0x188fe4000000120d */
[-C--:B------:R-:W-:Y:S02]  /*0e80*/  SHF.L.U32 R6, R17, R20.reuse, RZ ;  /* 0x0000001411067219 */ /* 0x080fe400000006ff */
[----:B------:R-:W-:Y:S01]  /*0e90*/  SHF.R.U32.HI R13, RZ, R20, R13 ;  /* 0x00000014ff0d7219 */ /* 0x000fe2000001160d */
[----:B------:R-:W-:Y:S01]  /*0ea0*/  IMAD.MOV.U32 R12, RZ, RZ, R22 ;  /* 0x000000ffff0c7224 */ /* 0x000fe200078e0016 */
[----:B------:R-:W-:Y:S01]  /*0eb0*/  LOP3.LUT R18, RZ, R6, RZ, 0x33, !PT ;  /* 0x00000006ff127212 */ /* 0x000fe200078e33ff */
[----:B------:R-:W3:Y:S01]  /*0ec0*/  LDC R29, c[0x0][0x710] ;  /* 0x0001c400ff1d7b82 */ /* 0x000ee20000000800 */
[----:B------:R-:W-:Y:S05]  /*0ed0*/  @!P0 BRA `(.L_x_11) ;  /* 0x0000000000288947 */ /* 0x000fea0003800000 */
[----:B------:R-:W4:Y:S02]  /*0ee0*/  LDC R17, c[0x0][0x74c] ;  /* 0x0001d300ff117b82 */ /* 0x000f240000000800 */
[----:B----4-:R-:W-:-:S05]  /*0ef0*/  IADD3 R17, P0, R22, R17, RZ ;  /* 0x0000001116117210 */ /* 0x010fca0007f1e0ff */
        /* <DEDUP_REMOVED lines=8> */
.L_x_11:
[----:B-1----:R-:W-:Y:S01]  /*0f80*/  SHF.R.U64 R12, R12, R26, R13 ;  /* 0x0000001a0c0c7219 */ /* 0x002fe2000000120d */
[----:B0-----:R-:W-:Y:S01]  /*0f90*/  VIADD R14, R23, 0xffffffff ;  /* 0xffffffff170e7836 */ /* 0x001fe20000000000 */
[----:B------:R-:W-:Y:S01]  /*0fa0*/  SHF.L.U32 R6, R27, R20, RZ ;  /* 0x000000141b067219 */ /* 0x000fe200000006ff */
[----:B------:R-:W-:Y:S01]  /*0fb0*/  IMAD.MOV.U32 R17, RZ, RZ, 0x1 ;  /* 0x00000001ff117424 */ /* 0x000fe200078e00ff */
[----:B------:R-:W-:Y:S01]  /*0fc0*/  LOP3.LUT R13, R31, R18, RZ, 0xc0, !PT ;  /* 0x000000121f0d7212 */ /* 0x000fe200078ec0ff */
[----:B------:R-:W-:Y:S01]  /*0fd0*/  IMAD.MOV R15, RZ, RZ, -R12 ;  /* 0x000000ffff0f7224 */ /* 0x000fe200078e0a0c */
[----:B------:R-:W-:Y:S02]  /*0fe0*/  SEL R11, R11, R32, !P3 ;  /* 0x000000200b0b7207 */ /* 0x000fe40005800000 */
[----:B------:R-:W-:Y:S01]  /*0ff0*/  LOP3.LUT R14, R21, R14, RZ, 0xc0, !PT ;  /* 0x0000000e150e7212 */ /* 0x000fe200078ec0ff */
[----:B------:R-:W-:Y:S02]  /*1000*/  IMAD R12, R6, R12, R13 ;  /* 0x0000000c060c7224 */ /* 0x000fe400078e020d */
[----:B--2---:R-:W-:-:S02]  /*1010*/  IMAD R6, R15, R28, R22 ;  /* 0x0000001c0f067224 */ /* 0x004fc400078e0216 */
[----:B---3--:R-:W-:Y:S02]  /*1020*/  IMAD R11, R12, R29, R11 ;  /* 0x0000001d0c0b7224 */ /* 0x008fe400078e020b */
[----:B------:R-:W-:-:S05]  /*1030*/  IMAD R6, R6, R23, R14 ;  /* 0x0000001706067224 */ /* 0x000fca00078e020e */
[----:B------:R-:W-:Y:S02]  /*1040*/  SEL R16, R6, R11, !P3 ;  /* 0x0000000b06107207 */ /* 0x000fe40005800000 */
[----:B------:R-:W-:Y:S01]  /*1050*/  SEL R14, R11, R6, !P3 ;  /* 0x000000060b0e7207 */ /* 0x000fe20005800000 */
[----:B------:R-:W-:-:S07]  /*1060*/  IMAD.MOV.U32 R6, RZ, RZ, R30 ;  /* 0x000000ffff067224 */ /* 0x000fce00078e001e */
.L_x_9:
[----:B------:R-:W-:-:S08]  /*1070*/  NOP ;  /* 0x0000000000007918 */ /* 0x000fd00000000000 */
[----:B------:R-:W0:Y:S02]  /*1080*/  USETMAXREG.TRY_ALLOC.CTAPOOL UP0, 0xe8 ;  /* 0x000000e8000079c8 */ /* 0x000e240008000600 */
[----:B0-----:R-:W-:-:S13]  /*1090*/  PLOP3.LUT P0, PT, PT, PT, UP0, 0x80, 0x0 ;  /* 0x000000000000781c */ /* 0x001fda0003f0f008 */
[----:B------:R-:W-:Y:S05]  /*10a0*/  @!P0 BRA `(.L_x_9) ;  /* 0xfffffffc00f08947 */ /* 0x000fea000383ffff */
[----:B------:R-:W-:Y:S01]  /*10b0*/  ULDC.64 UR4, c[0x0][0x698] ;  /* 0x0001a60000047ab9 */ /* 0x000fe20000000a00 */
[----:B------:R-:W-:Y:S01]  /*10c0*/  ULDC.64 UR16, c[0x0][0x208] ;  /* 0x0000820000107ab9 */ /* 0x000fe20000000a00 */
[----:B------:R-:W-:-:S04]  /*10d0*/  ISETP.NE.U32.AND P0, PT, RZ, UR4, PT ;  /* 0x00000004ff007c0c */ /* 0x000fc8000bf05070 */
[----:B------:R-:W-:-:S13]  /*10e0*/  ISETP.NE.AND.EX P0, PT, RZ, UR5, PT, P0 ;  /* 0x00000005ff007c0c */ /* 0x000fda000bf05300 */
[----:B------:R-:W-:Y:S05]  /*10f0*/  @!P0 BRA `(.L_x_12) ;  /* 0x00000000001c8947 */ /* 0x000fea0003800000 */
[----:B------:R-:W0:Y:S02]  /*1100*/  LDC.64 R12, c[0x0][0x698] ;  /* 0x0001a600ff0c7b82 */ /* 0x000e240000000a00 */
[----:B0-----:R-:W2:Y:S02]  /*1110*/  LDG.E.64 R12, desc[UR16][R12.64] ;  /* 0x000000100c0c7981 */ /* 0x001ea4000c1e1b00 */
[----:B--2---:R-:W-:-:S04]  /*1120*/  ISETP.NE.U32.AND P0, PT, R12, RZ, PT ;  /* 0x000000ff0c00720c */ /* 0x004fc80003f05070 */
[----:B------:R-:W-:-:S13]  /*1130*/  ISETP.NE.AND.EX P0, PT, R13, RZ, PT, P0 ;  /* 0x000000ff0d00720c */ /* 0x000fda0003f05300 */
[----:B------:R-:W-:Y:S05]  /*1140*/  @!P0 BRA `(.L_x_12) ;  /* 0x0000000000088947 */ /* 0x000fea0003800000 */
[----:B------:R0:W5:Y:S01]  /*1150*/  LD.E R11, desc[UR16][R12.64] ;  /* 0x000000100c0b7980 */ /* 0x000162000c101900 */
[----:B------:R-:W-:Y:S05]  /*1160*/  BRA `(.L_x_13) ;  /* 0x0000000000207947 */ /* 0x000fea0003800000 */
.L_x_12:
[----:B------:R-:W-:Y:S02]  /*1170*/  ULDC.64 UR4, c[0x0][0x688] ;  /* 0x0001a20000047ab9 */ /* 0x000fe40000000a00 */
[----:B------:R-:W-:-:S04]  /*1180*/  ISETP.NE.U32.AND P0, PT, RZ, UR4, PT ;  /* 0x00000004ff007c0c */ /* 0x000fc8000bf05070 */
[----:B------:R-:W-:-:S13]  /*1190*/  ISETP.NE.AND.EX P0, PT, RZ, UR5, PT, P0 ;  /* 0x00000005ff007c0c */ /* 0x000fda000bf05300 */
[----:B------:R-:W-:Y:S05]  /*11a0*/  @!P0 BRA `(.L_x_14) ;  /* 0x00000000000c8947 */ /* 0x000fea0003800000 */
[----:B------:R-:W0:Y:S02]  /*11b0*/  LDC.64 R12, c[0x0][0x688] ;  /* 0x0001a200ff0c7b82 */ /* 0x000e240000000a00 */
[----:B0-----:R1:W5:Y:S01]  /*11c0*/  LDG.E R11, desc[UR16][R12.64] ;  /* 0x000000100c0b7981 */ /* 0x001362000c1e1900 */
[----:B------:R-:W-:Y:S05]  /*11d0*/  BRA `(.L_x_13) ;  /* 0x0000000000047947 */ /* 0x000fea0003800000 */
.L_x_14:
[----:B------:R-:W2:Y:S02]  /*11e0*/  LDC R11, c[0x0][0x680] ;  /* 0x0001a000ff0b7b82 */ /* 0x000ea40000000800 */
.L_x_13:
[----:B------:R-:W-:Y:S02]  /*11f0*/  ULDC.64 UR4, c[0x0][0x6a0] ;  /* 0x0001a80000047ab9 */ /* 0x000fe40000000a00 */
[----:B------:R-:W-:-:S04]  /*1200*/  ISETP.NE.U32.AND P0, PT, RZ, UR4, PT ;  /* 0x00000004ff007c0c */ /* 0x000fc8000bf05070 */
[----:B------:R-:W-:-:S13]  /*1210*/  ISETP.NE.AND.EX P0, PT, RZ, UR5, PT, P0 ;  /* 0x00000005ff007c0c */ /* 0x000fda000bf05300 */
[----:B------:R-:W-:Y:S05]  /*1220*/  @!P0 BRA `(.L_x_15) ;  /* 0x00000000001c8947 */ /* 0x000fea0003800000 */
[----:B01----:R-:W0:Y:S02]  /*1230*/  LDC.64 R12, c[0x0][0x6a0] ;  /* 0x0001a800ff0c7b82 */ /* 0x003e240000000a00 */
[----:B0-----:R-:W3:Y:S02]  /*1240*/  LDG.E.64 R12, desc[UR16][R12.64] ;  /* 0x000000100c0c7981 */ /* 0x001ee4000c1e1b00 */
[----:B---3--:R-:W-:-:S04]  /*1250*/  ISETP.NE.U32.AND P0, PT, R12, RZ, PT ;  /* 0x000000ff0c00720c */ /* 0x008fc80003f05070 */
[----:B------:R-:W-:-:S13]  /*1260*/  ISETP.NE.AND.EX P0, PT, R13, RZ, PT, P0 ;  /* 0x000000ff0d00720c */ /* 0x000fda0003f05300 */
[----:B------:R-:W-:Y:S05]  /*1270*/  @!P0 BRA `(.L_x_15) ;  /* 0x0000000000088947 */ /* 0x000fea0003800000 */
[----:B------:R0:W5:Y:S01]  /*1280*/  LD.E R88, desc[UR16][R12.64] ;  /* 0x000000100c587980 */ /* 0x000162000c101900 */
[----:B------:R-:W-:Y:S05]  /*1290*/  BRA `(.L_x_16) ;  /* 0x0000000000207947 */ /* 0x000fea0003800000 */
.L_x_15:
[----:B------:R-:W-:Y:S02]  /*12a0*/  ULDC.64 UR4, c[0x0][0x690] ;  /* 0x0001a40000047ab9 */ /* 0x000fe40000000a00 */
[----:B------:R-:W-:-:S04]  /*12b0*/  ISETP.NE.U32.AND P0, PT, RZ, UR4, PT ;  /* 0x00000004ff007c0c */ /* 0x000fc8000bf05070 */
[----:B------:R-:W-:-:S13]  /*12c0*/  ISETP.NE.AND.EX P0, PT, RZ, UR5, PT, P0 ;  /* 0x00000005ff007c0c */ /* 0x000fda000bf05300 */
[----:B------:R-:W-:Y:S05]  /*12d0*/  @!P0 BRA `(.L_x_17) ;  /* 0x00000000000c8947 */ /* 0x000fea0003800000 */
[----:B------:R-:W3:Y:S02]  /*12e0*/  LDC.64 R88, c[0x0][0x690] ;  /* 0x0001a400ff587b82 */ /* 0x000ee40000000a00 */
[----:B---3--:R3:W5:Y:S01]  /*12f0*/  LDG.E R88, desc[UR16][R88.64] ;  /* 0x0000001058587981 */ /* 0x008762000c1e1900 */
[----:B------:R-:W-:Y:S05]  /*1300*/  BRA `(.L_x_16) ;  /* 0x0000000000047947 */ /* 0x000fea0003800000 */
.L_x_17:
[----:B------:R-:W4:Y:S02]  /*1310*/  LDC R88, c[0x0][0x684] ;  /* 0x0001a100ff587b82 */ /* 0x000f240000000800 */
.L_x_16:
[----:B------:R-:W-:-:S13]  /*1320*/  LOP3.LUT P0, RZ, R17, 0xff, RZ, 0xc0, !PT ;  /* 0x000000ff11ff7812 */ /* 0x000fda000780c0ff */
[----:B------:R-:W-:Y:S05]  /*1330*/  @!P0 EXIT ;  /* 0x000000000000894d */ /* 0x000fea0003800000 */
[----:B------:R-:W-:Y:S01]  /*1340*/  ULDC UR4, c[0x0][0x28c] ;  /* 0x0000a30000047ab9 */ /* 0x000fe20000000800 */
[----:B------:R-:W-:Y:S01]  /*1350*/  LOP3.LUT R93, R5, 0x1, RZ, 0xfc, !PT ;  /* 0x00000001055d7812 */ /* 0x000fe200078efcff */
[----:B------:R-:W-:-:S04]  /*1360*/  UIADD3 UR4, UR4, 0x3f, URZ ;  /* 0x0000003f04047890 */ /* 0x000fc8000fffe03f */
[----:B------:R-:W-:-:S04]  /*1370*/  USHF.R.S32.HI UR5, URZ, 0x1f, UR4 ;  /* 0x0000001f3f057899 */ /* 0x000fc80008011404 */
[----:B------:R-:W-:-:S03]  /*1380*/  ULEA.HI UR5, UR5, UR4, URZ, 0x6 ;  /* 0x0000000405057291 */ /* 0x000fc6000f8f303f */
[----:B------:R-:W-:Y:S01]  /*1390*/  UMOV UR4, URZ ;  /* 0x0000003f00047c82 */ /* 0x000fe20008000000 */
[----:B------:R-:W-:-:S03]  /*13a0*/  USHF.R.S32.HI UR8, URZ, 0x6, UR5 ;  /* 0x000000063f087899 */ /* 0x000fc60008011405 */
[----:B------:R-:W-:-:S09]  /*13b0*/  UMOV UR5, URZ ;  /* 0x0000003f00057c82 */ /* 0x000fd20008000000 */
.L_x_156:
[----:B01----:R-:W-:Y:S01]  /*13c0*/  LOP3.LUT R12, R4, 0x80, RZ, 0xc0, !PT ;  /* 0x00000080040c7812 */ /* 0x003fe200078ec0ff */
[----:B------:R-:W-:Y:S01]  /*13d0*/  UMOV UR6, URZ ;  /* 0x0000003f00067c82 */ /* 0x000fe20008000000 */
[----:B------:R-:W-:Y:S01]  /*13e0*/  IMAD.MOV.U32 R90, RZ, RZ, RZ ;  /* 0x000000ffff5a7224 */ /* 0x000fe200078e00ff */
[----:B------:R-:W-:Y:S01]  /*13f0*/  MOV R96, RZ ;  /* 0x000000ff00607202 */ /* 0x000fe20000000f00 */
[----:B------:R-:W-:Y:S01]  /*1400*/  IMAD.MOV.U32 R92, RZ, RZ, RZ ;  /* 0x000000ffff5c7224 */ /* 0x000fe200078e00ff */
[----:B------:R-:W-:Y:S01]  /*1410*/  SHF.R.U32.HI R13, RZ, 0x7, R12 ;  /* 0x00000007ff0d7819 */ /* 0x000fe2000001160c */
[----:B------:R-:W-:Y:S01]  /*1420*/  IMAD.MOV.U32 R94, RZ, RZ, RZ ;  /* 0x000000ffff5e7224 */ /* 0x000fe200078e00ff */
[----:B------:R-:W-:Y:S01]  /*1430*/  VIMNMX R12, RZ, UR8, PT ;  /* 0x00000008ff0c7c48 */ /* 0x000fe2000bfe0100 */
[----:B------:R-:W-:Y:S01]  /*1440*/  IMAD.MOV.U32 R98, RZ, RZ, RZ ;  /* 0x000000ffff627224 */ /* 0x000fe200078e00ff */
[----:B------:R-:W-:Y:S01]  /*1450*/  MOV R124, RZ ;  /* 0x000000ff007c7202 */ /* 0x000fe20000000f00 */
[----:B------:R-:W-:Y:S01]  /*1460*/  IMAD.MOV.U32 R100, RZ, RZ, RZ ;  /* 0x000000ffff647224 */ /* 0x000fe200078e00ff */
[----:B------:R-:W0:Y:S01]  /*1470*/  SHFL.IDX PT, R13, R13, RZ, 0x1f ;  /* 0x00001fff0d0d7589 */ /* 0x000e2200000e0000 */
[----:B------:R-:W-:Y:S01]  /*1480*/  IADD3 R12, -R12, UR8, RZ ;  /* 0x000000080c0c7c10 */ /* 0x000fe2000fffe1ff */
[----:B------:R-:W-:Y:S01]  /*1490*/  IMAD.MOV.U32 R102, RZ, RZ, RZ ;  /* 0x000000ffff667224 */ /* 0x000fe200078e00ff */
[----:B------:R-:W-:Y:S01]  /*14a0*/  MOV R152, RZ ;  /* 0x000000ff00987202 */ /* 0x000fe20000000f00 */
[----:B------:R-:W-:Y:S01]  /*14b0*/  IMAD.MOV.U32 R104, RZ, RZ, RZ ;  /* 0x000000ffff687224 */ /* 0x000fe200078e00ff */
[----:B------:R-:W-:Y:S01]  /*14c0*/  ISETP.GE.AND P0, PT, R12, 0x1, PT ;  /* 0x000000010c00780c */ /* 0x000fe20003f06270 */
[----:B------:R-:W-:Y:S01]  /*14d0*/  IMAD.MOV.U32 R106, RZ, RZ, RZ ;  /* 0x000000ffff6a7224 */ /* 0x000fe200078e00ff */
[----:B------:R-:W-:Y:S01]  /*14e0*/  MOV R180, RZ ;  /* 0x000000ff00b47202 */ /* 0x000fe20000000f00 */
[----:B------:R-:W-:Y:S01]  /*14f0*/  IMAD.MOV.U32 R108, RZ, RZ, RZ ;  /* 0x000000ffff6c7224 */ /* 0x000fe200078e00ff */
[----:B------:R-:W-:Y:S01]  /*1500*/  MOV R22, RZ ;  /* 0x000000ff00167202 */ /* 0x000fe20000000f00 */
[----:B------:R-:W-:Y:S01]  /*1510*/  IMAD.MOV.U32 R110, RZ, RZ, RZ ;  /* 0x000000ffff6e7224 */ /* 0x000fe200078e00ff */
[----:B------:R-:W-:Y:S01]  /*1520*/  CS2R R18, SRZ ;  /* 0x0000000000127805 */ /* 0x000fe2000001ff00 */
        /* <DEDUP_REMOVED lines=11> */
[----:B------:R-:W-:-:S02]  /*15e0*/  CS2R R66, SRZ ;  /* 0x0000000000427805 */ /* 0x000fc4000001ff00 */
[----:B0-----:R-:W-:Y:S01]  /*15f0*/  R2UR UR7, R13 ;  /* 0x000000000d0772ca */ /* 0x001fe200000e0000 */
        /* <DEDUP_REMOVED lines=35> */
[----:B---3--:R-:W-:Y:S01]  /*1830*/  CS2R R38, SRZ ;  /* 0x0000000000267805 */ /* 0x008fe2000001ff00 */
        /* <DEDUP_REMOVED lines=16> */
[----:B------:R-:W-:-:S02]  /*1940*/  IMAD.MOV.U32 R182, RZ, RZ, RZ ;  /* 0x000000ffffb67224 */ /* 0x000fc400078e00ff */
[----:B------:R-:W-:Y:S02]  /*1950*/  IMAD.MOV.U32 R184, RZ, RZ, RZ ;  /* 0x000000ffffb87224 */ /* 0x000fe400078e00ff */
[----:B------:R-:W-:Y:S02]  /*1960*/  IMAD.MOV.U32 R186, RZ, RZ, RZ ;  /* 0x000000ffffba7224 */ /* 0x000fe400078e00ff */
[----:B------:R-:W-:Y:S02]  /*1970*/  IMAD.MOV.U32 R188, RZ, RZ, RZ ;  /* 0x000000ffffbc7224 */ /* 0x000fe400078e00ff */
[----:B------:R-:W-:Y:S02]  /*1980*/  IMAD.MOV.U32 R190, RZ, RZ, RZ ;  /* 0x000000ffffbe7224 */ /* 0x000fe400078e00ff */
[----:B------:R-:W-:Y:S02]  /*1990*/  IMAD.MOV.U32 R192, RZ, RZ, RZ ;  /* 0x000000ffffc07224 */ /* 0x000fe400078e00ff */
[----:B------:R-:W-:-:S02]  /*19a0*/  IMAD.MOV.U32 R194, RZ, RZ, RZ ;  /* 0x000000ffffc27224 */ /* 0x000fc400078e00ff */
[----:B------:R-:W-:Y:S02]  /*19b0*/  IMAD.MOV.U32 R196, RZ, RZ, RZ ;  /* 0x000000ffffc47224 */ /* 0x000fe400078e00ff */
[----:B------:R-:W-:Y:S02]  /*19c0*/  IMAD.MOV.U32 R198, RZ, RZ, RZ ;  /* 0x000000ffffc67224 */ /* 0x000fe400078e00ff */
[----:B------:R-:W-:Y:S02]  /*19d0*/  IMAD.MOV.U32 R204, RZ, RZ, RZ ;  /* 0x000000ffffcc7224 */ /* 0x000fe400078e00ff */
[----:B------:R-:W-:Y:S02]  /*19e0*/  IMAD.MOV.U32 R206, RZ, RZ, RZ ;  /* 0x000000ffffce7224 */ /* 0x000fe400078e00ff */
[----:B------:R-:W-:Y:S02]  /*19f0*/  IMAD.MOV.U32 R208, RZ, RZ, RZ ;  /* 0x000000ffffd07224 */ /* 0x000fe400078e00ff */
[----:B------:R-:W-:-:S02]  /*1a00*/  IMAD.MOV.U32 R210, RZ, RZ, RZ ;  /* 0x000000ffffd27224 */ /* 0x000fc400078e00ff */
[----:B----4-:R-:W-:Y:S02]  /*1a10*/  IMAD.MOV.U32 R20, RZ, RZ, RZ ;  /* 0x000000ffff147224 */ /* 0x010fe400078e00ff */
[----:B------:R-:W-:Y:S01]  /*1a20*/  IMAD.MOV.U32 R17, RZ, RZ, RZ ;  /* 0x000000ffff117224 */ /* 0x000fe200078e00ff */
[----:B------:R-:W-:Y:S06]  /*1a30*/  @!P0 BRA `(.L_x_18) ;  /* 0x00000008006c8947 */ /* 0x000fec0003800000 */
[----:B------:R-:W0:Y:S01]  /*1a40*/  S2UR UR10, SR_CgaCtaId ;  /* 0x00000000000a79c3 */ /* 0x000e220000008800 */
[----:B------:R-:W-:Y:S01]  /*1a50*/  ULEA.HI UR6, UR7, UR7, URZ, 0x1 ;  /* 0x0000000707067291 */ /* 0x000fe2000f8f083f */
[----:B------:R-:W-:Y:S01]  /*1a60*/  IMAD.MOV.U32 R90, RZ, RZ, RZ ;  /* 0x000000ffff5a7224 */ /* 0x000fe200078e00ff */
[----:B------:R-:W-:Y:S01]  /*1a70*/  UMOV UR9, 0x400 ;  /* 0x0000040000097882 */ /* 0x000fe20000000000 */
[----:B------:R-:W-:Y:S01]  /*1a80*/  IMAD.U32 R23, RZ, RZ, UR4 ;  /* 0x00000004ff177e24 */ /* 0x000fe2000f8e00ff */
[----:B------:R-:W-:Y:S01]  /*1a90*/  ULOP3.LUT UR6, UR6, 0x1ffffe, URZ, 0xc0, !UPT ;  /* 0x001ffffe06067892 */ /* 0x000fe2000f8ec03f */
[----:B------:R-:W-:Y:S01]  /*1aa0*/  IMAD.U32 R13, RZ, RZ, UR5 ;  /* 0x00000005ff0d7e24 */ /* 0x000fe2000f8e00ff */
[----:B------:R-:W-:Y:S02]  /*1ab0*/  UPLOP3.LUT UP0, UPT, UPT, UPT, UPT, 0x40, 0x0 ;  /* 0x000000000000789c */ /* 0x000fe40003f0e870 */
[----:B------:R-:W-:Y:S01]  /*1ac0*/  UIADD3 UR6, UR7, -UR6, URZ ;  /* 0x8000000607067290 */ /* 0x000fe2000fffe03f */
[----:B------:R-:W-:Y:S01]  /*1ad0*/  ULDC UR19, c[0x0][0x644] ;  /* 0x0001910000137ab9 */ /* 0x000fe20000000800 */
[----:B0-----:R-:W-:-:S03]  /*1ae0*/  ULEA UR9, UR10, UR9, 0x18 ;  /* 0x000000090a097291 */ /* 0x001fc6000f8ec03f */
[----:B------:R-:W-:Y:S01]  /*1af0*/  UMOV UR10, UR5 ;  /* 0x00000005000a7c82 */ /* 0x000fe20008000000 */
[----:B------:R-:W-:-:S04]  /*1b00*/  ULEA UR6, UR6, UR9, 0xb ;  /* 0x0000000906067291 */ /* 0x000fc8000f8e583f */
[----:B------:R-:W-:-:S04]  /*1b10*/  UIADD3 UR6, UR6, 0x200, URZ ;  /* 0x0000020006067890 */ /* 0x000fc8000fffe03f */
[----:B------:R-:W-:-:S03]  /*1b20*/  USHF.R.U32.HI UR7, URZ, 0x4, UR6 ;  /* 0x000000043f077899 */ /* 0x000fc60008011606 */
[----:B------:R-:W-:Y:S01]  /*1b30*/  UMOV UR6, URZ ;  /* 0x0000003f00067c82 */ /* 0x000fe20008000000 */
[----:B------:R-:W-:-:S03]  /*1b40*/  ULOP3.LUT UR9, UR7, 0x3fff, URZ, 0xc0, !UPT ;  /* 0x00003fff07097892 */ /* 0x000fc6000f8ec03f */
[----:B------:R-:W-:-:S09]  /*1b50*/  UMOV UR7, URZ ;  /* 0x0000003f00077c82 */ /* 0x000fd20008000000 */
.L_x_26:
[----:B------:R-:W-:-:S13]  /*1b60*/  ISETP.NE.AND P1, PT, R93, 0x3, PT ;  /* 0x000000035d00780c */ /* 0x000fda0003f25270 */
[----:B0-----:R-:W-:Y:S05]  /*1b70*/  @!P1 BRA `(.L_x_19) ;  /* 0x0000000000049947 */ /* 0x001fea0003800000 */
[----:B------:R-:W-:Y:S01]  /*1b80*/  BPT.TRAP 0x1 ;  /* 0x000000040000795c */ /* 0x000fe20000300000 */
.L_x_19:
[----:B------:R-:W0:Y:S01]  /*1b90*/  S2UR UR12, SR_CgaCtaId ;  /* 0x00000000000c79c3 */ /* 0x000e220000008800 */
[----:B------:R-:W-:Y:S01]  /*1ba0*/  UMOV UR11, 0x400 ;  /* 0x00000400000b7882 */ /* 0x000fe20000000000 */
[----:B------:R-:W-:Y:S01]  /*1bb0*/  SHF.L.U32 R21, R23, 0x1f, RZ ;  /* 0x0000001f17157819 */ /* 0x000fe200000006ff */
[----:B0-----:R-:W-:-:S04]  /*1bc0*/  ULEA UR18, UR12, UR11, 0x18 ;  /* 0x0000000b0c127291 */ /* 0x001fc8000f8ec03f */
[----:B------:R-:W-:-:S09]  /*1bd0*/  ULEA UR11, UR10, UR18, 0x3 ;  /* 0x000000120a0b7291 */ /* 0x000fd2000f8e183f */
[----:B------:R0:W1:Y:S01]  /*1be0*/  SYNCS.PHASECHK.TRANS64.TRYWAIT P0, [UR11], R21 ;  /* 0x00000015ff0075a7 */ /* 0x000062000800014b */
[----:B------:R-:W-:Y:S05]  /*1bf0*/  @!P1 BRA `(.L_x_20) ;  /* 0x0000000000049947 */ /* 0x000fea0003800000 */
[----:B------:R-:W-:Y:S01]  /*1c00*/  BPT.TRAP 0x1 ;  /* 0x000000040000795c */ /* 0x000fe20000300000 */
.L_x_20:
[C---:B------:R-:W-:Y:S02]  /*1c10*/  IMAD.SHL.U32 R15, R4.reuse, 0x20, RZ ;  /* 0x00000020040f7824 */ /* 0x040fe400078e00ff */
[C---:B------:R-:W-:Y:S02]  /*1c20*/  IMAD.SHL.U32 R200, R4.reuse, 0x200, RZ ;  /* 0x0000020004c87824 */ /* 0x040fe400078e00ff */
[----:B------:R-:W-:Y:S01]  /*1c30*/  IMAD.SHL.U32 R202, R4, 0x10, RZ ;  /* 0x0000001004ca7824 */ /* 0x000fe200078e00ff */
[----:B------:R-:W-:-:S04]  /*1c40*/  LOP3.LUT R15, R15, 0x1c00, RZ, 0xc0, !PT ;  /* 0x00001c000f0f7812 */ /* 0x000fc800078ec0ff */
[----:B------:R-:W-:Y:S01]  /*1c50*/  LOP3.LUT R15, R15, 0x200, R200, 0xf8, !PT ;  /* 0x000002000f0f7812 */ /* 0x000fe200078ef8c8 */
[----:B------:R-:W-:-:S03]  /*1c60*/  IMAD.U32 R200, RZ, RZ, UR10 ;  /* 0x0000000affc87e24 */ /* 0x000fc6000f8e00ff */
[----:B------:R-:W-:-:S04]  /*1c70*/  LOP3.LUT R15, R15, 0x1c0, R202, 0xf8, !PT ;  /* 0x000001c00f0f7812 */ /* 0x000fc800078ef8ca */
[----:B------:R-:W-:-:S04]  /*1c80*/  LOP3.LUT R15, R15, 0x20, R202, 0xf8, !PT ;  /* 0x000000200f0f7812 */ /* 0x000fc800078ef8ca */
[----:B------:R-:W-:-:S05]  /*1c90*/  SHF.R.U32.HI R15, RZ, 0x3, R15 ;  /* 0x00000003ff0f7819 */ /* 0x000fca000001160f */
[----:B------:R-:W-:Y:S01]  /*1ca0*/  IMAD R15, R200, 0x800, R15 ;  /* 0x00000800c80f7824 */ /* 0x000fe200078e020f */
[----:B-1----:R-:W-:Y:S06]  /*1cb0*/  @P0 BRA `(.L_x_21) ;  /* 0x0000000000080947 */ /* 0x002fec0003800000 */
[----:B------:R-:W1:Y:S02]  /*1cc0*/  SYNCS.PHASECHK.TRANS64.TRYWAIT P0, [UR11], R21 ;  /* 0x00000015ff0075a7 */ /* 0x000e64000800014b */
[----:B-1----:R-:W-:Y:S05]  /*1cd0*/  @!P0 BRA `(.L_x_22) ;  /* 0x0000007800d88947 */ /* 0x002fea0003800000 */
.L_x_21:
[----:B---3--:R-:W-:Y:S01]  /*1ce0*/  LDS R89, [R15+UR18+0x30200] ;  /* 0x030200120f597984 */ /* 0x008fe20008000800 */
[----:B------:R-:W-:Y:S02]  /*1cf0*/  UIADD3 UR11, UR18, 0x20200, URZ ;  /* 0x00020200120b7890 */ /* 0x000fe4000fffe03f */
[----:B------:R-:W-:Y:S01]  /*1d00*/  USEL UR7, UR7, URZ, !UP0 ;  /* 0x0000003f07077287 */ /* 0x000fe2000c000000 */
[----:B-1----:R-:W1:Y:S01]  /*1d10*/  LDS R200, [R15+UR18+0x30600] ;  /* 0x030600120fc87984 */ /* 0x002e620008000800 */
[----:B------:R-:W-:Y:S02]  /*1d20*/  USHF.R.U32.HI UR11, URZ, 0x4, UR11 ;  /* 0x000000043f0b7899 */ /* 0x000fe4000801160b */
[----:B------:R-:W-:Y:S02]  /*1d30*/  ULOP3.LUT UR12, UR9, 0x10000, URZ, 0xfc, !UPT ;  /* 0x00010000090c7892 */ /* 0x000fe4000f8efc3f */
[----:B------:R-:W-:Y:S02]  /*1d40*/  ULOP3.LUT UR11, UR11, 0x3fff, URZ, 0xc0, !UPT ;  /* 0x00003fff0b0b7892 */ /* 0x000fe4000f8ec03f */
[----:B------:R-:W-:-:S02]  /*1d50*/  UISETP.NE.U32.AND UP0, UPT, UR7, URZ, UPT ;  /* 0x0000003f0700728c */ /* 0x000fc4000bf05070 */
[----:B------:R-:W-:Y:S02]  /*1d60*/  ULOP3.LUT UR11, UR11, 0x10000, URZ, 0xfc, !UPT ;  /* 0x000100000b0b7892 */ /* 0x000fe4000f8efc3f */
[----:B------:R-:W-:Y:S02]  /*1d70*/  ULEA UR12, UR10, UR12, 0x9 ;  /* 0x0000000c0a0c7291 */ /* 0x000fe4000f8e483f */
[----:B------:R-:W-:Y:S01]  /*1d80*/  ULEA UR14, UR10, UR11, 0x8 ;  /* 0x0000000b0a0e7291 */ /* 0x000fe2000f8e403f */
[----:B------:R-:W-:Y:S01]  /*1d90*/  UMOV UR13, 0xc0000010 ;  /* 0xc0000010000d7882 */ /* 0x000fe20000000000 */
[----:B------:R-:W-:Y:S01]  /*1da0*/  UMOV UR15, 0x80000020 ;  /* 0x80000020000f7882 */ /* 0x000fe20000000000 */
[----:B------:R-:W-:Y:S01]  /*1db0*/  UIADD3 UR6, UR6, 0x1, URZ ;  /* 0x0000000106067890 */ /* 0x000fe2000fffe03f */
[----:B-1----:R-:W-:-:S06]  /*1dc0*/  WARPGROUP.ARRIVE ;  /* 0x00000000000079c5 */ /* 0x002fcc0000000000 */
[----:B------:R-:W-:Y:S01]  /*1dd0*/  QGMMA.SP.64x64x64.F32.E4M3.E4M3 R56, gdesc[UR12], R56, UP0, R89 ;  /* 0x04e059000c3879f3 */ /* 0x000fe2000bf00a38 */
[----:B------:R-:W-:Y:S01]  /*1de0*/  UIADD3 UR12, UR12, 0x100, URZ ;  /* 0x000001000c0c7890 */ /* 0x000fe2000fffe03f */
[----:B------:R-:W-:-:S08]  /*1df0*/  UMOV UR13, 0xc0000010 ;  /* 0xc0000010000d7882 */ /* 0x000fd00000000000 */
[----:B------:R-:W-:Y:S01]  /*1e00*/  QGMMA.SP.64x64x64.F32.E4M3.E4M3 R24, gdesc[UR12], R24, UP0, R200, gsb0 ;  /* 0x04e0c8000c1879f3 */ /* 0x000fe2000b800a18 */
[----:B------:R-:W-:-:S04]  /*1e10*/  UISETP.NE.AND UP0, UPT, UR6, UR19, UPT ;  /* 0x000000130600728c */ /* 0x000fc8000bf05270 */
[----:B------:R-:W-:-:S04]  /*1e20*/  USEL UR7, URZ, 0x1, UP0 ;  /* 0x000000013f077887 */ /* 0x000fc80008000000 */
[----:B------:R-:W-:-:S06]  /*1e30*/  UISETP.NE.AND UP0, UPT, UR7, URZ, UPT ;  /* 0x0000003f0700728c */ /* 0x000fcc000bf05270 */
[----:B------:R-:W-:Y:S01]  /*1e40*/  PLOP3.LUT P0, PT, PT, PT, UP0, 0x80, 0x0 ;  /* 0x000000000000781c */ /* 0x000fe20003f0f008 */
[----:B------:R-:W-:-:S12]  /*1e50*/  WARPGROUP.DEPBAR.LE gsb0, 0x0 ;  /* 0x00008000000079c5 */ /* 0x000fd80000010000 */
[----:B------:R-:W-:Y:S05]  /*1e60*/  @!P0 BRA `(.L_x_23) ;  /* 0x0000000400088947 */ /* 0x000fea0003800000 */
[----:B------:R-:W-:Y:S01]  /*1e70*/  FADD R17, R56, R17 ;  /* 0x0000001138117221 */ /* 0x000fe20000000000 */
[----:B------:R-:W-:-:S01]  /*1e80*/  FADD R18, R57, R18 ;  /* 0x0000001239127221 */ /* 0x000fc20000000000 */
        /* <DEDUP_REMOVED lines=62> */
[----:B------:R-:W-:-:S02]  /*2270*/  WARPGROUP.DEPBAR.LE gsb0, 0x0 ;  /* 0x00008000000079c5 */ /* 0x000fc40000010000 */
[----:B------:R-:W-:-:S05]  /*2280*/  UMOV UR6, URZ ;  /* 0x0000003f00067c82 */ /* 0x000fca0008000000 */
.L_x_23:
[----:B------:R-:W-:Y:S05]  /*2290*/  @!P1 BRA `(.L_x_24) ;  /* 0x0000000000049947 */ /* 0x000fea0003800000 */
[----:B------:R-:W-:Y:S01]  /*22a0*/  BPT.TRAP 0x1 ;  /* 0x000000040000795c */ /* 0x000fe20000300000 */
.L_x_24:
[----:B------:R-:W-:-:S13]  /*22b0*/  LOP3.LUT P0, RZ, R8, R7, RZ, 0xc0, !PT ;  /* 0x0000000708ff7212 */ /* 0x000fda000780c0ff */
[----:B------:R-:W-:-:S05]  /*22c0*/  @P0 LEA R15, R13, UR18, 0x3 ;  /* 0x000000120d0f0c11 */ /* 0x000fca000f8e18ff */
[----:B------:R-:W-:-:S05]  /*22d0*/  @P0 VIADD R200, R15, 0x80 ;  /* 0x000000800fc80836 */ /* 0x000fca0000000000 */
[----:B------:R-:W-:-:S04]  /*22e0*/  @P0 PRMT R200, R9, 0x654, R200 ;  /* 0x0000065409c80816 */ /* 0x000fc800000000c8 */
[----:B------:R1:W-:Y:S01]  /*22f0*/  @P0 SYNCS.ARRIVE.TRANS64.RED.A1T0 RZ, [R200+URZ], RZ ;  /* 0x000000ffc8ff09a7 */ /* 0x0003e2000810043f */
[----:B------:R-:W-:-:S13]  /*2300*/  ISETP.GT.U32.AND P0, PT, R5, 0x1, PT ;  /* 0x000000010500780c */ /* 0x000fda0003f04070 */
[----:B-1----:R-:W-:Y:S05]  /*2310*/  @P0 BRA `(.L_x_25) ;  /* 0x0000000000040947 */ /* 0x002fea0003800000 */
[----:B------:R-:W-:Y:S01]  /*2320*/  BPT.TRAP 0x1 ;  /* 0x000000040000795c */ /* 0x000fe20000300000 */
.L_x_25:
[----:B------:R-:W-:Y:S01]  /*2330*/  UIADD3 UR10, UR10, 0x1, URZ ;  /* 0x000000010a0a7890 */ /* 0x000fe2000fffe03f */
[C---:B------:R-:W-:Y:S01]  /*2340*/  ISETP.GT.AND P1, PT, R12.reuse, 0x1, PT ;  /* 0x000000010c00780c */ /* 0x040fe20003f24270 */
[----:B------:R-:W-:Y:S02]  /*2350*/  VIADD R13, R13, 0x1 ;  /* 0x000000010d0d7836 */ /* 0x000fe40000000000 */
[----:B------:R-:W-:Y:S01]  /*2360*/  UISETP.NE.AND UP1, UPT, UR10, 0x10, UPT ;  /* 0x000000100a00788c */ /* 0x000fe2000bf25270 */
[----:B------:R-:W-:Y:S02]  /*2370*/  VIADD R12, R12, 0xffffffff ;  /* 0xffffffff0c0c7836 */ /* 0x000fe40000000000 */
[C---:B------:R-:W-:Y:S01]  /*2380*/  ISETP.NE.AND P0, PT, R13.reuse, 0x10, PT ;  /* 0x000000100d00780c */ /* 0x040fe20003f05270 */
[----:B------:R-:W-:Y:S02]  /*2390*/  USEL UR7, URZ, 0x1, UP1 ;  /* 0x000000013f077887 */ /* 0x000fe40008800000 */
[----:B------:R-:W-:Y:S01]  /*23a0*/  USEL UR10, UR10, URZ, UP1 ;  /* 0x0000003f0a0a7287 */ /* 0x000fe20008800000 */
[----:B------:R-:W-:-:S03]  /*23b0*/  SEL R13, R13, RZ, P0 ;  /* 0x000000ff0d0d7207 */ /* 0x000fc60000000000 */
[----:B------:R-:W-:Y:S01]  /*23c0*/  LOP3.LUT R23, R23, UR7, RZ, 0x3c, !PT ;  /* 0x0000000717177c12 */ /* 0x000fe2000f8e3cff */
[----:B------:R-:W-:Y:S01]  /*23d0*/  UMOV UR7, 0x1 ;  /* 0x0000000100077882 */ /* 0x000fe20000000000 */
[----:B------:R-:W-:Y:S06]  /*23e0*/  @P1 BRA `(.L_x_26) ;  /* 0xfffffff400dc1947 */ /* 0x000fec000383ffff */
.L_x_18:
[----:B------:R-:W1:Y:S01]  /*23f0*/  LDC R99, c[0x0][0x288] ;  /* 0x0000a200ff637b82 */ /* 0x000e620000000800 */
[----:B------:R-:W-:Y:S01]  /*2400*/  LOP3.LUT R12, R4, 0x60, RZ, 0xc0, !PT ;  /* 0x00000060040c7812 */ /* 0x000fe200078ec0ff */
[----:B------:R-:W-:Y:S01]  /*2410*/  UIADD3 UR5, UR8, UR5, URZ ;  /* 0x0000000508057290 */ /* 0x000fe2000fffe03f */
[----:B------:R-:W-:Y:S01]  /*2420*/  SHF.R.U32.HI R13, RZ, 0x2, R4 ;  /* 0x00000002ff0d7819 */ /* 0x000fe20000011604 */
[----:B------:R-:W-:Y:S01]  /*2430*/  UISETP.NE.AND UP0, UPT, UR6, URZ, UPT ;  /* 0x0000003f0600728c */ /* 0x000fe2000bf05270 */
[----:B------:R-:W-:Y:S01]  /*2440*/  SHF.R.U32.HI R12, RZ, 0x5, R12 ;  /* 0x00000005ff0c7819 */ /* 0x000fe2000001160c */
[----:B------:R-:W-:Y:S01]  /*2450*/  ULDC UR7, c[0x0][0x284] ;  /* 0x0000a10000077ab9 */ /* 0x000fe20000000800 */
[----:B------:R-:W-:Y:S01]  /*2460*/  LOP3.LUT R13, R13, 0x7, RZ, 0xc0, !PT ;  /* 0x000000070d0d7812 */ /* 0x000fe200078ec0ff */
[----:B------:R-:W-:Y:S01]  /*2470*/  USHF.R.U32.HI UR6, URZ, 0x4, UR5 ;  /* 0x000000043f067899 */ /* 0x000fe20008011605 */
[----:B------:R-:W-:Y:S01]  /*2480*/  SHF.L.U32 R202, R12, 0x4, RZ ;  /* 0x000000040cca7819 */ /* 0x000fe200000006ff */
[----:B------:R-:W-:Y:S01]  /*2490*/  ULDC.64 UR10, c[0x0][0x6d0] ;  /* 0x0001b400000a7ab9 */ /* 0x000fe20000000a00 */
[----:B------:R-:W-:Y:S01]  /*24a0*/  LOP3.LUT R15, R10, 0x1, RZ, 0xc0, !PT ;  /* 0x000000010a0f7812 */ /* 0x000fe200078ec0ff */
[--C-:B------:R-:W-:Y:S01]  /*24b0*/  IMAD R200, R12, -0x10, -R13.reuse ;  /* 0xfffffff00cc87824 */ /* 0x100fe200078e0a0d */
[----:B------:R-:W-:Y:S01]  /*24c0*/  LOP3.LUT R13, R202, 0xfffffff0, R13, 0xe2, !PT ;  /* 0xfffffff0ca0d7812 */ /* 0x000fe200078ee20d */
[----:B------:R-:W-:Y:S01]  /*24d0*/  IMAD.SHL.U32 R202, R16, 0x40, RZ ;  /* 0x0000004010ca7824 */ /* 0x000fe200078e00ff */
[----:B------:R-:W-:Y:S01]  /*24e0*/  SHF.R.U32.HI R12, RZ, 0x1, R4 ;  /* 0x00000001ff0c7819 */ /* 0x000fe20000011604 */
[----:B------:R-:W-:Y:S01]  /*24f0*/  IMAD R200, R15, -0x40, R200 ;  /* 0xffffffc00fc87824 */ /* 0x000fe200078e02c8 */
[----:B------:R-:W-:Y:S01]  /*2500*/  ULOP3.LUT UR6, UR6, 0x1, URZ, 0xc0, !UPT ;  /* 0x0000000106067892 */ /* 0x000fe2000f8ec03f */
[----:B------:R-:W-:Y:S01]  /*2510*/  IMAD.SHL.U32 R15, R14, 0x100, RZ ;  /* 0x000001000e0f7824 */ /* 0x000fe200078e00ff */
[----:B------:R-:W-:Y:S01]  /*2520*/  LOP3.LUT R12, R13, 0x40, R12, 0xf8, !PT ;  /* 0x000000400d0c7812 */ /* 0x000fe200078ef80c */
[----:B------:R-:W-:Y:S01]  /*2530*/  IMAD.MOV.U32 R212, RZ, RZ, R19 ;  /* 0x000000ffffd47224 */ /* 0x000fe200078e0013 */
[----:B------:R-:W-:Y:S01]  /*2540*/  UISETP.NE.U32.AND UP1, UPT, UR6, 0x1, UPT ;  /* 0x000000010600788c */ /* 0x000fe2000bf25070 */
[----:B0-----:R-:W-:Y:S01]  /*2550*/  SHF.R.S32.HI R21, RZ, 0x1f, R6 ;  /* 0x0000001fff157819 */ /* 0x001fe20000011406 */
[----:B------:R-:W-:Y:S01]  /*2560*/  IMAD.MOV.U32 R103, RZ, RZ, R18 ;  /* 0x000000ffff677224 */ /* 0x000fe200078e0012 */
[----:B-1----:R-:W-:Y:S01]  /*2570*/  ISETP.GE.AND P0, PT, R202, R99, PT ;  /* 0x00000063ca00720c */ /* 0x002fe20003f06270 */
[----:B------:R-:W-:Y:S01]  /*2580*/  UISETP.GT.U32.AND UP1, UPT, UR8, 0xf, !UP1 ;  /* 0x0000000f0800788c */ /* 0x000fe2000cf24070 */
[----:B---3--:R-:W-:Y:S01]  /*2590*/  IADD3 R89, -R15, UR7, R200 ;  /* 0x000000070f597c10 */ /* 0x008fe2000fffe1c8 */
[----:B------:R-:W-:Y:S01]  /*25a0*/  IMAD R23, R21, UR10, RZ ;  /* 0x0000000a15177c24 */ /* 0x000fe2000f8e02ff */
[----:B------:R-:W-:Y:S01]  /*25b0*/  ISETP.GE.OR P0, PT, R15, UR7, P0 ;  /* 0x000000070f007c0c */ /* 0x000fe20008706670 */
[----:B------:R-:W-:Y:S01]  /*25c0*/  USEL UR7, URZ, 0x1, !UP0 ;  /* 0x000000013f077887 */ /* 0x000fe2000c000000 */
[----:B------:R-:W-:Y:S01]  /*25d0*/  LOP3.LUT R12, R12, R15, RZ, 0xfc, !PT ;  /* 0x0000000f0c0c7212 */ /* 0x000fe200078efcff */
[----:B------:R-:W-:Y:S01]  /*25e0*/  UISETP.GT.U32.AND UP0, UPT, UR5, 0xf, UPT ;  /* 0x0000000f0500788c */ /* 0x000fe2000bf04070 */
[----:B------:R-:W-:Y:S01]  /*25f0*/  LOP3.LUT R14, R4, 0x3, RZ, 0xc0, !PT ;  /* 0x00000003040e7812 */ /* 0x000fe200078ec0ff */
[----:B------:R-:W-:Y:S01]  /*2600*/  USEL UR6, URZ, 0x1, !UP1 ;  /* 0x000000013f067887 */ /* 0x000fe2000c800000 */
[--C-:B------:R-:W-:Y:S01]  /*2610*/  SHF.R.S32.HI R13, RZ, 0x1f, R12.reuse ;  /* 0x0000001fff0d7819 */ /* 0x100fe2000001140c */
[----:B------:R-:W-:Y:S01]  /*2620*/  UISETP.LT.U32.AND UP0, UPT, UR8, 0x10, UP0 ;  /* 0x000000100800788c */ /* 0x000fe20008701070 */
[----:B------:R-:W-:Y:S01]  /*2630*/  ISETP.NE.AND P1, PT, RZ, UR7, PT ;  /* 0x00000007ff007c0c */ /* 0x000fe2000bf25270 */
[----:B------:R-:W-:Y:S01]  /*2640*/  IMAD R99, R14, -0x2, R99 ;  /* 0xfffffffe0e637824 */ /* 0x000fe200078e0263 */
[----:B------:R-:W-:Y:S01]  /*2650*/  ULOP3.LUT UR5, UR5, 0xf, URZ, 0xc0, !UPT ;  /* 0x0000000f05057892 */ /* 0x000fe2000f8ec03f */
[C---:B------:R-:W-:Y:S01]  /*2660*/  IMAD R23, R6.reuse, UR11, R23 ;  /* 0x0000000b06177c24 */ /* 0x040fe2000f8e0217 */
[----:B------:R-:W-:Y:S01]  /*2670*/  USEL UR9, URZ, 0x1, !UP0 ;  /* 0x000000013f097887 */ /* 0x000fe2000c000000 */
[----:B------:R-:W-:-:S03]  /*2680*/  IMAD.WIDE.U32 R14, R6, UR10, R12 ;  /* 0x0000000a060e7c25 */ /* 0x000fc6000f8e000c */
[----:B------:R-:W-:Y:S01]  /*2690*/  ULOP3.LUT UR4, UR6, UR4, UR9, 0x96, !UPT ;  /* 0x0000000406047292 */ /* 0x000fe2000f8e9609 */
[----:B------:R-:W-:Y:S02]  /*26a0*/  IMAD.MOV.U32 R200, RZ, RZ, R20 ;  /* 0x000000ffffc87224 */ /* 0x000fe400078e0014 */
[----:B------:R-:W-:Y:S02]  /*26b0*/  IMAD.IADD R19, R15, 0x1, R23 ;  /* 0x000000010f137824 */ /* 0x000fe400078e0217 */
[----:B------:R-:W-:Y:S01]  /*26c0*/  IMAD.MOV.U32 R101, RZ, RZ, R17 ;  /* 0x000000ffff657224 */ /* 0x000fe200078e0011 */
[----:B------:R-:W-:Y:S06]  /*26d0*/  @!P1 BRA `(.L_x_27) ;  /* 0x0000000400049947 */ /* 0x000fec0003800000 */
[----:B------:R-:W-:Y:S01]  /*26e0*/  FADD R101, R56, R101 ;  /* 0x0000006538657221 */ /* 0x000fe20000000000 */
        /* <DEDUP_REMOVED lines=63> */
[----:B------:R-:W-:-:S06]  /*2ae0*/  WARPGROUP.DEPBAR.LE gsb0, 0x0 ;  /* 0x00008000000079c5 */ /* 0x000fcc0000010000 */
.L_x_27:
[----:B------:R-:W-:Y:S02]  /*2af0*/  WARPGROUP.DEPBAR.LE gsb0, 0x0 ;  /* 0x00008000000079c5 */ /* 0x000fe40000010000 */
[----:B------:R-:W-:Y:S02]  /*2b00*/  IMAD.MOV.U32 R15, RZ, RZ, R19 ;  /* 0x000000ffff0f7224 */ /* 0x000fe400078e0013 */
[----:B------:R-:W-:Y:S02]  /*2b10*/  IMAD.IADD R99, R99, 0x1, -R202 ;  /* 0x0000000163637824 */ /* 0x000fe400078e0aca */
[----:B------:R-:W-:Y:S01]  /*2b20*/  IMAD.MOV.U32 R86, RZ, RZ, -0x1 ;  /* 0xffffffffff567424 */ /* 0x000fe200078e00ff */
[----:B------:R-:W-:Y:S06]  /*2b30*/  @P0 BRA `(.L_x_28) ;  /* 0x0000004800440947 */ /* 0x000fec0003800000 */
[----:B------:R-:W0:Y:S01]  /*2b40*/  LDC.64 R26, c[0x0][0x6c8] ;  /* 0x0001b200ff1a7b82 */ /* 0x000e220000000a00 */
[----:B------:R-:W-:Y:S01]  /*2b50*/  IMAD.WIDE R16, R16, 0x40, RZ ;  /* 0x0000004010107825 */ /* 0x000fe200078e02ff */
[----:B----45:R-:W-:Y:S01]  /*2b60*/  FSETP.NEU.AND P1, PT, R88, RZ, PT ;  /* 0x000000ff5800720b */ /* 0x030fe20003f2d000 */
[----:B------:R-:W-:Y:S01]  /*2b70*/  BSSY B0, `(.L_x_28) ;  /* 0x000048d000007945 */ /* 0x000fe20003800000 */
[----:B------:R-:W-:Y:S01]  /*2b80*/  ISETP.GT.AND P0, PT, R99, RZ, PT ;  /* 0x000000ff6300720c */ /* 0x000fe20003f04270 */
[----:B------:R-:W-:-:S03]  /*2b90*/  IMAD.SHL.U32 R97, R4, 0x2, RZ ;  /* 0x0000000204617824 */ /* 0x000fc600078e00ff */
[----:B------:R-:W-:Y:S02]  /*2ba0*/  ISETP.GT.AND P2, PT, R89, RZ, P0 ;  /* 0x000000ff5900720c */ /* 0x000fe40000744270 */
[----:B------:R-:W-:Y:S01]  /*2bb0*/  LOP3.LUT R97, R16, 0x6, R97, 0xf8, !PT ;  /* 0x0000000610617812 */ /* 0x000fe200078ef861 */
[----:B0-----:R-:W-:-:S04]  /*2bc0*/  IMAD R18, R17, R26, RZ ;  /* 0x0000001a11127224 */ /* 0x001fc800078e02ff */
[----:B------:R-:W-:-:S04]  /*2bd0*/  IMAD.WIDE.U32 R28, R97, R26, R14 ;  /* 0x0000001a611c7225 */ /* 0x000fc800078e000e */
[----:B------:R-:W-:-:S04]  /*2be0*/  IMAD R15, R97, R27, R18 ;  /* 0x0000001b610f7224 */ /* 0x000fc800078e0212 */
[----:B------:R-:W-:Y:S01]  /*2bf0*/  IMAD.IADD R31, R29, 0x1, R15 ;  /* 0x000000011d1f7824 */ /* 0x000fe200078e020f */
[----:B------:R-:W-:Y:S06]  /*2c00*/  @!P1 BRA `(.L_x_29) ;  /* 0x00000034007c9947 */ /* 0x000fec0003800000 */
[----:B------:R-:W0:Y:S01]  /*2c10*/  LDC.64 R64, c[0x0][0x6b0] ;  /* 0x0001ac00ff407b82 */ /* 0x000e220000000a00 */
[----:B------:R-:W-:Y:S01]  /*2c20*/  ULDC.64 UR6, c[0x0][0x6b8] ;  /* 0x0001ae0000067ab9 */ /* 0x000fe20000000a00 */
[----:B------:R-:W-:Y:S01]  /*2c30*/  ULDC.64 UR10, c[0x0][0x6a8] ;  /* 0x0001aa00000a7ab9 */ /* 0x000fe20000000a00 */
[----:B------:R-:W-:Y:S01]  /*2c40*/  IMAD R95, R21, UR6, RZ ;  /* 0x00000006155f7c24 */ /* 0x000fe2000f8e02ff */
[----:B------:R-:W-:Y:S01]  /*2c50*/  ULDC.64 UR12, c[0x0][0x6c0] ;  /* 0x0001b000000c7ab9 */ /* 0x000fe20000000a00 */
[----:B------:R-:W-:-:S03]  /*2c60*/  IMAD.WIDE.U32 R68, R6, UR6, R12 ;  /* 0x0000000606447c25 */ /* 0x000fc6000f8e000c */
[----:B------:R-:W1:Y:S01]  /*2c70*/  LDC.64 R24, c[0x0][0x6b0] ;  /* 0x0001ac00ff187b82 */ /* 0x000e620000000a00 */
[----:B------:R-:W-:Y:S01]  /*2c80*/  IMAD R95, R6, UR7, R95 ;  /* 0x00000007065f7c24 */ /* 0x000fe2000f8e025f */
[----:B------:R-:W-:-:S03]  /*2c90*/  MOV R66, R68 ;  /* 0x0000004400427202 */ /* 0x000fc60000000f00 */
[----:B------:R-:W-:Y:S02]  /*2ca0*/  IMAD.IADD R67, R69, 0x1, R95 ;  /* 0x0000000145437824 */ /* 0x000fe400078e025f */
[-C--:B0-----:R-:W-:Y:S02]  /*2cb0*/  IMAD R16, R17, R64.reuse, RZ ;  /* 0x0000004011107224 */ /* 0x081fe400078e02ff */
[----:B------:R-:W-:-:S04]  /*2cc0*/  IMAD.WIDE.U32 R14, R97, R64, R66 ;  /* 0x00000040610e7225 */ /* 0x000fc800078e0042 */
[----:B------:R-:W-:Y:S01]  /*2cd0*/  IMAD R87, R97, R65, R16 ;  /* 0x0000004161577224 */ /* 0x000fe200078e0210 */
[----:B------:R-:W-:-:S03]  /*2ce0*/  LEA R16, P1, R14, UR10, 0x2 ;  /* 0x0000000a0e107c11 */ /* 0x000fc6000f8210ff */
[----:B------:R-:W-:-:S05]  /*2cf0*/  IMAD.IADD R15, R15, 0x1, R87 ;  /* 0x000000010f0f7824 */ /* 0x000fca00078e0257 */
[----:B------:R-:W-:-:S05]  /*2d00*/  LEA.HI.X R17, R14, UR11, R15, 0x2, P1 ;  /* 0x0000000b0e117c11 */ /* 0x000fca00088f140f */
[----:B------:R0:W3:Y:S01]  /*2d10*/  @P2 LDG.E.LTC128B R23, desc[UR16][R16.64] ;  /* 0x0000001010172981 */ /* 0x0000e2000c1e1920 */
[C---:B------:R-:W-:Y:S01]  /*2d20*/  LEA R14, P1, R28.reuse, UR12, 0x2 ;  /* 0x0000000c1c0e7c11 */ /* 0x040fe2000f8210ff */
[-C--:B------:R-:W-:Y:S01]  /*2d30*/  IMAD.WIDE.U32 R18, R97, R64.reuse, R12 ;  /* 0x0000004061127225 */ /* 0x080fe200078e000c */
[----:B------:R-:W-:Y:S01]  /*2d40*/  ISETP.GT.AND P6, PT, R99, 0x1, PT ;  /* 0x000000016300780c */ /* 0x000fe20003fc4270 */
[----:B------:R-:W-:Y:S01]  /*2d50*/  BSSY B1, `(.L_x_30) ;  /* 0x0000014000017945 */ /* 0x000fe20003800000 */
[----:B------:R-:W-:Y:S01]  /*2d60*/  LEA.HI.X R15, R28, UR13, R31, 0x2, P1 ;  /* 0x0000000d1c0f7c11 */ /* 0x000fe200088f141f */
[----:B-1----:R-:W-:Y:S01]  /*2d70*/  IMAD.WIDE.U32 R30, R97, R64, R24 ;  /* 0x00000040611e7225 */ /* 0x002fe200078e0018 */
[----:B------:R-:W-:Y:S02]  /*2d80*/  ISETP.GT.AND P1, PT, R89, RZ, P6 ;  /* 0x000000ff5900720c */ /* 0x000fe40003724270 */
[----:B------:R-:W-:Y:S01]  /*2d90*/  LOP3.LUT R91, R91, 0xfffffffd, RZ, 0xc0, !PT ;  /* 0xfffffffd5b5b7812 */ /* 0x000fe200078ec0ff */
[C---:B------:R-:W-:Y:S01]  /*2da0*/  IMAD.IADD R33, R87.reuse, 0x1, R31 ;  /* 0x0000000157217824 */ /* 0x040fe200078e021f */
[----:B0-----:R-:W-:Y:S01]  /*2db0*/  IADD3 R17, P3, R68, R30, RZ ;  /* 0x0000001e44117210 */ /* 0x001fe20007f7e0ff */
[----:B------:R-:W-:-:S03]  /*2dc0*/  IMAD.IADD R19, R87, 0x1, R19 ;  /* 0x0000000157137824 */ /* 0x000fc600078e0213 */
[----:B------:R-:W-:Y:S01]  /*2dd0*/  LEA R16, P4, R17, UR10, 0x2 ;  /* 0x0000000a11107c11 */ /* 0x000fe2000f8810ff */
[----:B------:R-:W-:Y:S01]  /*2de0*/  IMAD.X R32, R33, 0x1, R67, P3 ;  /* 0x0000000121207824 */ /* 0x000fe200018e0643 */
[----:B------:R-:W-:-:S04]  /*2df0*/  @P6 LOP3.LUT R91, R91, 0x2, RZ, 0xfc, !PT ;  /* 0x000000025b5b6812 */ /* 0x000fc800078efcff */
[----:B------:R-:W-:Y:S01]  /*2e00*/  LEA.HI.X R17, R17, UR11, R32, 0x2, P4 ;  /* 0x0000000b11117c11 */ /* 0x000fe2000a0f1420 */
[----:B---3--:R-:W-:-:S04]  /*2e10*/  FMUL R20, R23, R88 ;  /* 0x0000005817147220 */ /* 0x008fc80000400000 */
[----:B--2---:R-:W-:Y:S01]  /*2e20*/  FFMA R101, R101, R11, R20 ;  /* 0x0000000b65657223 */ /* 0x004fe20000000014 */
[----:B------:R-:W-:-:S04]  /*2e30*/  IMAD.WIDE.U32 R20, R6, UR6, R18 ;  /* 0x0000000606147c25 */ /* 0x000fc8000f8e0012 */
[----:B------:R0:W-:Y:S01]  /*2e40*/  @P2 STG.E desc[UR16][R14.64], R101 ;  /* 0x000000650e002986 */ /* 0x0001e2000c101910 */
[----:B------:R-:W-:Y:S01]  /*2e50*/  IADD3 R28, P2, R12, R30, RZ ;  /* 0x0000001e0c1c7210 */ /* 0x000fe20007f5e0ff */
[----:B------:R-:W-:Y:S01]  /*2e60*/  IMAD.IADD R19, R95, 0x1, R21 ;  /* 0x000000015f137824 */ /* 0x000fe200078e0215 */
[----:B------:R-:W-:Y:S11]  /*2e70*/  @!P1 BRA `(.L_x_31) ;  /* 0x0000000000049947 */ /* 0x000ff60003800000 */
[----:B------:R1:W5:Y:S02]  /*2e80*/  LDG.E.LTC128B R23, desc[UR16][R16.64] ;  /* 0x0000001010177981 */ /* 0x000364000c1e1920 */
.L_x_31:
[----:B------:R-:W-:Y:S05]  /*2e90*/  BSYNC B1 ;  /* 0x0000000000017941 */ /* 0x000fea0003800000 */
.L_x_30:
[----:B-1----:R-:W-:Y:S01]  /*2ea0*/  LEA R16, P4, R20, UR10, 0x2 ;  /* 0x0000000a14107c11 */ /* 0x002fe2000f8810ff */
[----:B-----5:R-:W-:Y:S01]  /*2eb0*/  FMUL R32, R23, R88 ;  /* 0x0000005817207220 */ /* 0x020fe20000400000 */
[----:B------:R-:W-:Y:S01]  /*2ec0*/  LEA R18, P3, R26, R14, 0x2 ;  /* 0x0000000e1a127211 */ /* 0x000fe200078610ff */
[----:B------:R-:W-:Y:S01]  /*2ed0*/  IMAD.X R29, R13, 0x1, R33, P2 ;  /* 0x000000010d1d7824 */ /* 0x000fe200010e0621 */
[----:B------:R-:W-:Y:S01]  /*2ee0*/  LEA.HI.X R17, R20, UR11, R19, 0x2, P4 ;  /* 0x0000000b14117c11 */ /* 0x000fe2000a0f1413 */
[----:B------:R-:W-:Y:S01]  /*2ef0*/  FFMA R103, R103, R11, R32 ;  /* 0x0000000b67677223 */ /* 0x000fe20000000020 */
[----:B------:R-:W-:Y:S01]  /*2f00*/  LEA.HI.X R19, R26, R15, R27, 0x2, P3 ;  /* 0x0000000f1a137211 */ /* 0x000fe200018f141b */
[----:B------:R-:W-:Y:S01]  /*2f10*/  IMAD.WIDE.U32 R28, R6, UR6, R28 ;  /* 0x00000006061c7c25 */ /* 0x000fe2000f8e001c */
[----:B------:R-:W-:Y:S01]  /*2f20*/  ISETP.GT.AND P2, PT, R89, 0x8, P0 ;  /* 0x000000085900780c */ /* 0x000fe20000744270 */
[----:B------:R-:W-:Y:S02]  /*2f30*/  BSSY B1, `(.L_x_32) ;  /* 0x0000007000017945 */ /* 0x000fe40003800000 */
[----:B------:R1:W-:Y:S01]  /*2f40*/  @P1 STG.E desc[UR16][R18.64], R103 ;  /* 0x0000006712001986 */ /* 0x0003e2000c101910 */
[----:B------:R-:W-:-:S02]  /*2f50*/  IMAD.MOV.U32 R31, RZ, RZ, R33 ;  /* 0x000000ffff1f7224 */ /* 0x000fc400078e0021 */
[----:B------:R-:W-:Y:S02]  /*2f60*/  IMAD R202, R65, 0x7, RZ ;  /* 0x0000000741ca7824 */ /* 0x000fe400078e02ff */
[----:B------:R-:W-:-:S05]  /*2f70*/  IMAD.IADD R33, R95, 0x1, R29 ;  /* 0x000000015f217824 */ /* 0x000fca00078e021d */
[----:B------:R-:W-:Y:S05]  /*2f80*/  @!P2 BRA `(.L_x_33) ;  /* 0x000000000004a947 */ /* 0x000fea0003800000 */
[----:B------:R2:W5:Y:S02]  /*2f90*/  LDG.E.LTC128B R23, desc[UR16][R16.64+0x20] ;  /* 0x0000201010177981 */ /* 0x000564000c1e1920 */
.L_x_33:
[----:B------:R-:W-:Y:S05]  /*2fa0*/  BSYNC B1 ;  /* 0x0000000000017941 */ /* 0x000fea0003800000 */
.L_x_32:
[----:B------:R-:W-:Y:S01]  /*2fb0*/  ISETP.GT.AND P3, PT, R89, 0x8, P6 ;  /* 0x000000085900780c */ /* 0x000fe20003764270 */
[----:B-----5:R-:W-:Y:S01]  /*2fc0*/  FMUL R21, R23, R88 ;  /* 0x0000005817157220 */ /* 0x020fe20000400000 */
[----:B------:R-:W-:Y:S01]  /*2fd0*/  ISETP.GT.AND P5, PT, R99, 0x8, PT ;  /* 0x000000086300780c */ /* 0x000fe20003fa4270 */
[----:B------:R-:W-:Y:S01]  /*2fe0*/  IMAD.WIDE.U32 R30, R64, 0x7, R30 ;  /* 0x00000007401e7825 */ /* 0x000fe200078e001e */
[----:B------:R-:W-:-:S03]  /*2ff0*/  LEA R20, P1, R28, UR10, 0x2 ;  /* 0x0000000a1c147c11 */ /* 0x000fc6000f8210ff */
[----:B------:R-:W-:Y:S01]  /*3000*/  FFMA R35, R212, R11, R21 ;  /* 0x0000000bd4237223 */ /* 0x000fe20000000015 */
[----:B------:R-:W-:Y:S01]  /*3010*/  LOP3.LUT R91, R91, 0xfffffffb, RZ, 0xc0, !PT ;  /* 0xfffffffb5b5b7812 */ /* 0x000fe200078ec0ff */
[----:B------:R-:W-:Y:S01]  /*3020*/  BSSY B1, `(.L_x_34) ;  /* 0x000000b000017945 */ /* 0x000fe20003800000 */
[----:B------:R-:W-:Y:S01]  /*3030*/  LEA.HI.X R21, R28, UR11, R33, 0x2, P1 ;  /* 0x0000000b1c157c11 */ /* 0x000fe200088f1421 */
[----:B------:R-:W-:Y:S01]  /*3040*/  IMAD.IADD R33, R31, 0x1, R202 ;  /* 0x000000011f217824 */ /* 0x000fe200078e02ca */
[----:B------:R-:W-:Y:S01]  /*3050*/  IADD3 R29, P1, R68, R30, RZ ;  /* 0x0000001e441d7210 */ /* 0x000fe20007f3e0ff */
[----:B------:R3:W-:Y:S01]  /*3060*/  @P2 STG.E desc[UR16][R14.64+0x20], R35 ;  /* 0x000020230e002986 */ /* 0x0007e2000c101910 */
[----:B------:R-:W-:-:S03]  /*3070*/  ISETP.GT.AND P2, PT, R89, RZ, P5 ;  /* 0x000000ff5900720c */ /* 0x000fc60002f44270 */
[----:B------:R-:W-:Y:S01]  /*3080*/  IMAD.X R32, R33, 0x1, R67, P1 ;  /* 0x0000000121207824 */ /* 0x000fe200008e0643 */
[----:B------:R-:W-:Y:S02]  /*3090*/  @P5 LOP3.LUT R91, R91, 0x4, RZ, 0xfc, !PT ;  /* 0x000000045b5b5812 */ /* 0x000fe400078efcff */
[----:B------:R-:W-:Y:S01]  /*30a0*/  LEA R28, P1, R29, UR10, 0x2 ;  /* 0x0000000a1d1c7c11 */ /* 0x000fe2000f8210ff */
[----:B------:R-:W-:-:S12]  /*30b0*/  @!P3 BRA `(.L_x_35) ;  /* 0x000000000004b947 */ /* 0x000fd80003800000 */
[----:B------:R4:W5:Y:S02]  /*30c0*/  LDG.E.LTC128B R23, desc[UR16][R20.64+0x20] ;  /* 0x0000201014177981 */ /* 0x000964000c1e1920 */
.L_x_35:
[----:B------:R-:W-:Y:S05]  /*30d0*/  BSYNC B1 ;  /* 0x0000000000017941 */ /* 0x000fea0003800000 */
.L_x_34:
[----:B-----5:R-:W-:Y:S01]  /*30e0*/  FMUL R31, R23, R88 ;  /* 0x00000058171f7220 */ /* 0x020fe20000400000 */
[----:B------:R-:W-:Y:S01]  /*30f0*/  IMAD.MOV.U32 R45, RZ, RZ, R23 ;  /* 0x000000ffff2d7224 */ /* 0x000fe200078e0017 */
[----:B------:R-:W-:Y:S02]  /*3100*/  LEA.HI.X R29, R29, UR11, R32, 0x2, P1 ;  /* 0x0000000b1d1d7c11 */ /* 0x000fe400088f1420 */
[----:B------:R-:W-:-:S05]  /*3110*/  FFMA R37, R200, R11, R31 ;  /* 0x0000000bc8257223 */ /* 0x000fca000000001f */
[----:B------:R1:W-:Y:S04]  /*3120*/  @P3 STG.E desc[UR16][R18.64+0x20], R37 ;  /* 0x0000202512003986 */ /* 0x0003e8000c101910 */
[----:B------:R-:W2:Y:S01]  /*3130*/  @P2 LDG.E.LTC128B R45, desc[UR16][R28.64] ;  /* 0x000000101c2d2981 */ /* 0x000ea2000c1e1920 */
[----:B------:R-:W-:Y:S02]  /*3140*/  IADD3 R34, P1, R30, R64, RZ ;  /* 0x000000401e227210 */ /* 0x000fe40007f3e0ff */
[----:B------:R-:W-:-:S03]  /*3150*/  ISETP.GT.AND P4, PT, R99, 0x9, PT ;  /* 0x000000096300780c */ /* 0x000fc60003f84270 */
[----:B---3--:R-:W-:Y:S02]  /*3160*/  IMAD.X R35, R33, 0x1, R65, P1 ;  /* 0x0000000121237824 */ /* 0x008fe400008e0641 */
[----:B------:R-:W-:-:S04]  /*3170*/  IMAD.WIDE.U32 R30, R64, 0x7, R34 ;  /* 0x00000007401e7825 */ /* 0x000fc800078e0022 */
[----:B------:R-:W-:Y:S01]  /*3180*/  IMAD.IADD R46, R202, 0x1, R31 ;  /* 0x00000001ca2e7824 */ /* 0x000fe200078e021f */
[----:B------:R-:W-:-:S04]  /*3190*/  IADD3 R32, P1, R30, R64, RZ ;  /* 0x000000401e207210 */ /* 0x000fc80007f3e0ff */
[----:B------:R-:W-:-:S03]  /*31a0*/  IADD3.X R33, R46, R65, RZ, P1, !PT ;  /* 0x000000412e217210 */ /* 0x000fc60000ffe4ff */
[----:B------:R-:W-:-:S04]  /*31b0*/  IMAD.WIDE.U32 R40, R64, 0x7, R32 ;  /* 0x0000000740287825 */ /* 0x000fc800078e0020 */
[----:B------:R-:W-:Y:S01]  /*31c0*/  IMAD.IADD R54, R202, 0x1, R41 ;  /* 0x00000001ca367824 */ /* 0x000fe200078e0229 */
[----:B------:R-:W-:-:S05]  /*31d0*/  IADD3 R42, P1, R40, R64, RZ ;  /* 0x00000040282a7210 */ /* 0x000fca0007f3e0ff */
[----:B------:R-:W-:Y:S02]  /*31e0*/  IMAD.X R43, R54, 0x1, R65, P1 ;  /* 0x00000001362b7824 */ /* 0x000fe400008e0641 */
        /* <DEDUP_REMOVED lines=11> */
[----:B------:R-:W-:Y:S01]  /*32a0*/  IMAD.X R75, R82, 0x1, R65, P1 ;  /* 0x00000001524b7824 */ /* 0x000fe200008e0641 */
[----:B------:R-:W-:Y:S01]  /*32b0*/  IADD3 R23, P1, R34, R68, RZ ;  /* 0x0000004422177210 */ /* 0x000fe20007f3e0ff */
[----:B------:R-:W-:-:S04]  /*32c0*/  IMAD.WIDE.U32 R70, R64, 0x7, R74 ;  /* 0x0000000740467825 */ /* 0x000fc800078e004a */
[----:B------:R-:W-:Y:S01]  /*32d0*/  IMAD.X R34, R35, 0x1, R67, P1 ;  /* 0x0000000123227824 */ /* 0x000fe200008e0643 */
[----:B0-----:R-:W-:Y:S01]  /*32e0*/  IADD3 R101, P1, P3, R68, R64, R70 ;  /* 0x0000004044657210 */ /* 0x001fe20007b3e046 */
[----:B------:R-:W-:-:S05]  /*32f0*/  IMAD.IADD R109, R202, 0x1, R71 ;  /* 0x00000001ca6d7824 */ /* 0x000fca00078e0247 */
[----:B------:R-:W-:Y:S02]  /*3300*/  IADD3.X R200, R67, R65, R109, P1, P3 ;  /* 0x0000004143c87210 */ /* 0x000fe40000fe646d */
[----:B------:R-:W-:-:S04]  /*3310*/  LEA R38, P1, R23, UR10, 0x2 ;  /* 0x0000000a17267c11 */ /* 0x000fc8000f8210ff */
[----:B------:R-:W-:Y:S01]  /*3320*/  LEA.HI.X R39, R23, UR11, R34, 0x2, P1 ;  /* 0x0000000b17277c11 */ /* 0x000fe200088f1422 */
[----:B------:R-:W-:Y:S01]  /*3330*/  IMAD R23, R27, 0x1c, RZ ;  /* 0x0000001c1b177824 */ /* 0x000fe200078e02ff */
[----:B------:R-:W-:Y:S01]  /*3340*/  ISETP.GT.AND P1, PT, R89, RZ, P4 ;  /* 0x000000ff5900720c */ /* 0x000fe20002724270 */
[----:B------:R-:W-:-:S04]  /*3350*/  IMAD.WIDE.U32 R34, R26, 0x1c, R18 ;  /* 0x0000001c1a227825 */ /* 0x000fc800078e0012 */
[----:B------:R-:W-:Y:S02]  /*3360*/  IMAD.IADD R23, R35, 0x1, R23 ;  /* 0x0000000123177824 */ /* 0x000fe400078e0217 */
[----:B--2---:R-:W-:-:S04]  /*3370*/  FMUL R29, R45, R88 ;  /* 0x000000582d1d7220 */ /* 0x004fc80000400000 */
[----:B------:R-:W-:Y:S01]  /*3380*/  FFMA R47, R22, R11, R29 ;  /* 0x0000000b162f7223 */ /* 0x000fe2000000001d */
[----:B------:R-:W-:-:S05]  /*3390*/  IMAD.MOV.U32 R22, RZ, RZ, R34 ;  /* 0x000000ffff167224 */ /* 0x000fca00078e0022 */
[----:B------:R0:W-:Y:S04]  /*33a0*/  @P2 STG.E desc[UR16][R22.64], R47 ;  /* 0x0000002f16002986 */ /* 0x0001e8000c101910 */
[----:B------:R2:W3:Y:S01]  /*33b0*/  @P1 LDG.E.LTC128B R45, desc[UR16][R38.64] ;  /* 0x00000010262d1981 */ /* 0x0004e2000c1e1920 */
[----:B-1----:R-:W-:Y:S01]  /*33c0*/  IMAD.WIDE.U32 R36, R64, 0x7, R24 ;  /* 0x0000000740247825 */ /* 0x002fe200078e0018 */
[----:B------:R-:W-:Y:S01]  /*33d0*/  SHF.L.U64.HI R105, R26, 0x5, R27 ;  /* 0x000000051a697819 */ /* 0x000fe2000001021b */
[----:B------:R-:W-:Y:S02]  /*33e0*/  BSSY B1, `(.L_x_36) ;  /* 0x0000018000017945 */ /* 0x000fe40003800000 */
[----:B------:R-:W-:Y:S02]  /*33f0*/  IMAD.IADD R37, R202, 0x1, R37 ;  /* 0x00000001ca257824 */ /* 0x000fe400078e0225 */
[----:B------:R-:W-:-:S02]  /*3400*/  IMAD.SHL.U32 R103, R26, 0x20, RZ ;  /* 0x000000201a677824 */ /* 0x000fc400078e00ff */
[----:B------:R-:W-:-:S03]  /*3410*/  IMAD.WIDE.U32 R24, R97, R64, R36 ;  /* 0x0000004061187225 */ /* 0x000fc600078e0024 */
[----:B------:R-:W-:-:S04]  /*3420*/  IADD3 R28, P2, R12, R24, RZ ;  /* 0x000000180c1c7210 */ /* 0x000fc80007f5e0ff */
[----:B------:R-:W-:-:S03]  /*3430*/  IADD3.X R29, R13, R87, R25, P2, !PT ;  /* 0x000000570d1d7210 */ /* 0x000fc600017fe419 */
[----:B------:R-:W-:-:S05]  /*3440*/  IMAD.WIDE.U32 R28, R6, UR6, R28 ;  /* 0x00000006061c7c25 */ /* 0x000fca000f8e001c */
[----:B------:R-:W-:Y:S02]  /*3450*/  IADD3 R25, R95, R29, RZ ;  /* 0x0000001d5f197210 */ /* 0x000fe40007ffe0ff */
[----:B------:R-:W-:-:S04]  /*3460*/  LEA R24, P2, R28, UR10, 0x2 ;  /* 0x0000000a1c187c11 */ /* 0x000fc8000f8410ff */
[----:B------:R-:W-:Y:S02]  /*3470*/  LEA.HI.X R25, R28, UR11, R25, 0x2, P2 ;  /* 0x0000000b1c197c11 */ /* 0x000fe400090f1419 */
[----:B------:R-:W-:-:S05]  /*3480*/  IADD3 R26, P2, R103, R18, RZ ;  /* 0x00000012671a7210 */ /* 0x000fca0007f5e0ff */
[----:B------:R-:W-:Y:S01]  /*3490*/  IMAD.X R27, R105, 0x1, R19, P2 ;  /* 0x00000001691b7824 */ /* 0x000fe200010e0613 */
[----:B--2---:R-:W-:-:S05]  /*34a0*/  IADD3 R38, P2, R36, R64, RZ ;  /* 0x0000004024267210 */ /* 0x004fca0007f5e0ff */
[----:B------:R-:W-:Y:S01]  /*34b0*/  IMAD.X R39, R37, 0x1, R65, P2 ;  /* 0x0000000125277824 */ /* 0x000fe200010e0641 */
[----:B------:R-:W-:Y:S01]  /*34c0*/  ISETP.GT.AND P2, PT, R89, 0x8, P5 ;  /* 0x000000085900780c */ /* 0x000fe20002f44270 */
[----:B---3--:R-:W-:Y:S01]  /*34d0*/  FMUL R29, R45, R88 ;  /* 0x000000582d1d7220 */ /* 0x008fe20000400000 */
[----:B0-----:R-:W-:-:S03]  /*34e0*/  IMAD.MOV.U32 R47, RZ, RZ, R45 ;  /* 0x000000ffff2f7224 */ /* 0x001fc600078e002d */
[----:B------:R-:W-:Y:S01]  /*34f0*/  FFMA R53, R210, R11, R29 ;  /* 0x0000000bd2357223 */ /* 0x000fe2000000001d */
[----:B------:R-:W-:-:S04]  /*3500*/  IMAD.WIDE.U32 R28, R97, R64, R38 ;  /* 0x00000040611c7225 */ /* 0x000fc800078e0026 */
[----:B------:R0:W-:Y:S01]  /*3510*/  @P1 STG.E desc[UR16][R26.64], R53 ;  /* 0x000000351a001986 */ /* 0x0001e2000c101910 */
[----:B------:R-:W-:-:S04]  /*3520*/  IADD3 R28, P1, R12, R28, RZ ;  /* 0x0000001c0c1c7210 */ /* 0x000fc80007f3e0ff */
[----:B------:R-:W-:Y:S01]  /*3530*/  IADD3.X R29, R13, R87, R29, P1, !PT ;  /* 0x000000570d1d7210 */ /* 0x000fe20000ffe41d */
[----:B------:R-:W-:Y:S08]  /*3540*/  @!P2 BRA `(.L_x_37) ;  /* 0x000000000004a947 */ /* 0x000ff00003800000 */
[----:B------:R1:W5:Y:S02]  /*3550*/  LDG.E.LTC128B R47, desc[UR16][R24.64+0x20] ;  /* 0x00002010182f7981 */ /* 0x000364000c1e1920 */
.L_x_37:
[----:B------:R-:W-:Y:S05]  /*3560*/  BSYNC B1 ;  /* 0x0000000000017941 */ /* 0x000fea0003800000 */
.L_x_36:
[----:B0----5:R-:W-:Y:S01]  /*3570*/  FMUL R53, R47, R88 ;  /* 0x000000582f357220 */ /* 0x021fe20000400000 */
[----:B------:R-:W-:Y:S01]  /*3580*/  IMAD.WIDE.U32 R44, R6, UR6, R28 ;  /* 0x00000006062c7c25 */ /* 0x000fe2000f8e001c */
[----:B------:R-:W-:Y:S03]  /*3590*/  BSSY B1, `(.L_x_38) ;  /* 0x0000009000017945 */ /* 0x000fe60003800000 */
[----:B------:R-:W-:Y:S01]  /*35a0*/  FFMA R53, R208, R11, R53 ;  /* 0x0000000bd0357223 */ /* 0x000fe20000000035 */
[----:B------:R-:W-:Y:S01]  /*35b0*/  IMAD.IADD R29, R95, 0x1, R45 ;  /* 0x000000015f1d7824 */ /* 0x000fe200078e022d */
[----:B------:R-:W-:-:S03]  /*35c0*/  LEA R28, P1, R44, UR10, 0x2 ;  /* 0x0000000a2c1c7c11 */ /* 0x000fc6000f8210ff */
[----:B------:R0:W-:Y:S01]  /*35d0*/  @P2 STG.E desc[UR16][R22.64+0x20], R53 ;  /* 0x0000203516002986 */ /* 0x0001e2000c101910 */
[----:B------:R-:W-:Y:S02]  /*35e0*/  ISETP.GT.AND P2, PT, R89, 0x8, P4 ;  /* 0x000000085900780c */ /* 0x000fe40002744270 */
[----:B------:R-:W-:-:S11]  /*35f0*/  LEA.HI.X R29, R44, UR11, R29, 0x2, P1 ;  /* 0x0000000b2c1d7c11 */ /* 0x000fd600088f141d */
[----:B0-----:R-:W-:Y:S05]  /*3600*/  @!P2 BRA `(.L_x_39) ;  /* 0x000000000004a947 */ /* 0x001fea0003800000 */
[----:B------:R0:W5:Y:S02]  /*3610*/  LDG.E.LTC128B R47, desc[UR16][R28.64+0x20] ;  /* 0x000020101c2f7981 */ /* 0x000164000c1e1920 */
.L_x_39:
[----:B------:R-:W-:Y:S05]  /*3620*/  BSYNC B1 ;  /* 0x0000000000017941 */ /* 0x000fea0003800000 */
.L_x_38:
[----:B------:R-:W-:Y:S01]  /*3630*/  IADD3 R35, P1, R68, R30, RZ ;  /* 0x0000001e44237210 */ /* 0x000fe20007f3e0ff */
[----:B-----5:R-:W-:Y:S01]  /*3640*/  FMUL R31, R47, R88 ;  /* 0x000000582f1f7220 */ /* 0x020fe20000400000 */
[----:B------:R-:W-:Y:S01]  /*3650*/  ISETP.GT.AND P3, PT, R99, 0x10, PT ;  /* 0x000000106300780c */ /* 0x000fe20003f64270 */
[----:B------:R-:W-:Y:S01]  /*3660*/  BSSY B1, `(.L_x_40) ;  /* 0x000000e000017945 */ /* 0x000fe20003800000 */
[----:B------:R-:W-:Y:S01]  /*3670*/  LOP3.LUT R91, R91, 0xffffffef, RZ, 0xc0, !PT ;  /* 0xffffffef5b5b7812 */ /* 0x000fe200078ec0ff */
[----:B------:R-:W-:Y:S01]  /*3680*/  IMAD.X R46, R46, 0x1, R67, P1 ;  /* 0x000000012e2e7824 */ /* 0x000fe200008e0643 */
[----:B------:R-:W-:Y:S01]  /*3690*/  IADD3 R30, P1, R103, R34, RZ ;  /* 0x00000022671e7210 */ /* 0x000fe20007f3e0ff */
[----:B------:R-:W-:Y:S01]  /*36a0*/  FFMA R53, R206, R11, R31 ;  /* 0x0000000bce357223 */ /* 0x000fe2000000001f */
[----:B------:R-:W-:-:S03]  /*36b0*/  IMAD.MOV.U32 R107, RZ, RZ, R47 ;  /* 0x000000ffff6b7224 */ /* 0x000fc600078e002f */
[----:B------:R-:W-:Y:S01]  /*36c0*/  IMAD.X R31, R105, 0x1, R23, P1 ;  /* 0x00000001691f7824 */ /* 0x000fe200008e0617 */
[----:B------:R-:W-:Y:S01]  /*36d0*/  ISETP.GT.AND P1, PT, R89, RZ, P3 ;  /* 0x000000ff5900720c */ /* 0x000fe20001f24270 */
[----:B------:R2:W-:Y:S01]  /*36e0*/  @P2 STG.E desc[UR16][R26.64+0x20], R53 ;  /* 0x000020351a002986 */ /* 0x0005e2000c101910 */
[----:B------:R-:W-:Y:S02]  /*36f0*/  LEA R44, P2, R35, UR10, 0x2 ;  /* 0x0000000a232c7c11 */ /* 0x000fe4000f8410ff */
[----:B------:R-:W-:Y:S02]  /*3700*/  @P3 LOP3.LUT R91, R91, 0x10, RZ, 0xfc, !PT ;  /* 0x000000105b5b3812 */ /* 0x000fe400078efcff */
[----:B------:R-:W-:-:S07]  /*3710*/  LEA.HI.X R45, R35, UR11, R46, 0x2, P2 ;  /* 0x0000000b232d7c11 */ /* 0x000fce00090f142e */
[----:B--2---:R-:W-:Y:S05]  /*3720*/  @!P1 BRA `(.L_x_41) ;  /* 0x0000000000049947 */ /* 0x004fea0003800000 */
[----:B------:R2:W5:Y:S02]  /*3730*/  LDG.E.LTC128B R107, desc[UR16][R44.64] ;  /* 0x000000102c6b7981 */ /* 0x000564000c1e1920 */
.L_x_41:
[----:B------:R-:W-:Y:S05]  /*3740*/  BSYNC B1 ;  /* 0x0000000000017941 */ /* 0x000fea0003800000 */
.L_x_40:
[----:B-----5:R-:W-:Y:S01]  /*3750*/  FMUL R35, R107, R88 ;  /* 0x000000586b237220 */ /* 0x020fe20000400000 */
[----:B------:R-:W-:Y:S01]  /*3760*/  IMAD.WIDE.U32 R36, R64, 0x7, R36 ;  /* 0x0000000740247825 */ /* 0x000fe200078e0024 */
[----:B------:R-:W-:Y:S01]  /*3770*/  ISETP.GT.AND P2, PT, R99, 0x11, PT ;  /* 0x000000116300780c */ /* 0x000fe20003f44270 */
[----:B------:R-:W-:Y:S02]  /*3780*/  BSSY B1, `(.L_x_42) ;  /* 0x00000aa000017945 */ /* 0x000fe40003800000 */
[----:B------:R-:W-:Y:S01]  /*3790*/  FFMA R41, R204, R11, R35 ;  /* 0x0000000bcc297223 */ /* 0x000fe20000000023 */
[----:B------:R-:W-:-:S04]  /*37a0*/  IMAD.WIDE.U32 R38, R64, 0x7, R38 ;  /* 0x0000000740267825 */ /* 0x000fc800078e0026 */
[----:B------:R3:W-:Y:S01]  /*37b0*/  @P1 STG.E desc[UR16][R30.64], R41 ;  /* 0x000000291e001986 */ /* 0x0007e2000c101910 */
[----:B------:R-:W-:-:S05]  /*37c0*/  IADD3 R34, P1, R32, R68, RZ ;  /* 0x0000004420227210 */ /* 0x000fca0007f3e0ff */
[----:B------:R-:W-:Y:S01]  /*37d0*/  IMAD.X R33, R33, 0x1, R67, P1 ;  /* 0x0000000121217824 */ /* 0x000fe200008e0643 */
[----:B------:R-:W-:-:S04]  /*37e0*/  LEA R32, P1, R34, UR10, 0x2 ;  /* 0x0000000a22207c11 */ /* 0x000fc8000f8210ff */
[----:B------:R-:W-:Y:S02]  /*37f0*/  LEA.HI.X R33, R34, UR11, R33, 0x2, P1 ;  /* 0x0000000b22217c11 */ /* 0x000fe400088f1421 */
[----:B------:R-:W-:-:S05]  /*3800*/  IADD3 R34, P1, R103, R26, RZ ;  /* 0x0000001a67227210 */ /* 0x000fca0007f3e0ff */
[----:B------:R-:W-:Y:S01]  /*3810*/  IMAD.X R35, R105, 0x1, R27, P1 ;  /* 0x0000000169237824 */ /* 0x000fe200008e061b */
[----:B--2---:R-:W-:-:S04]  /*3820*/  IADD3 R44, P1, R36, R64, RZ ;  /* 0x00000040242c7210 */ /* 0x004fc80007f3e0ff */
[----:B------:R-:W-:Y:S02]  /*3830*/  IADD3.X R45, R65, R202, R37, P1, !PT ;  /* 0x000000ca412d7210 */ /* 0x000fe40000ffe425 */
[----:B------:R-:W-:-:S04]  /*3840*/  IADD3 R46, P1, R38, R64, RZ ;  /* 0x00000040262e7210 */ /* 0x000fc80007f3e0ff */
[----:B------:R-:W-:Y:S01]  /*3850*/  IADD3.X R47, R65, R202, R39, P1, !PT ;  /* 0x000000ca412f7210 */ /* 0x000fe20000ffe427 */
[----:B------:R-:W-:-:S04]  /*3860*/  IMAD.WIDE.U32 R38, R97, R64, R44 ;  /* 0x0000004061267225 */ /* 0x000fc800078e002c */
[----:B------:R-:W-:Y:S01]  /*3870*/  IMAD.WIDE.U32 R36, R97, R64, R46 ;  /* 0x0000004061247225 */ /* 0x000fe200078e002e */
[----:B------:R-:W-:-:S03]  /*3880*/  IADD3 R38, P1, R12, R38, RZ ;  /* 0x000000260c267210 */ /* 0x000fc60007f3e0ff */
[----:B------:R-:W-:Y:S01]  /*3890*/  IMAD.WIDE.U32 R44, R64, 0x7, R44 ;  /* 0x00000007402c7825 */ /* 0x000fe200078e002c */
[----:B------:R-:W-:Y:S02]  /*38a0*/  IADD3.X R39, R13, R87, R39, P1, !PT ;  /* 0x000000570d277210 */ /* 0x000fe40000ffe427 */
[----:B------:R-:W-:Y:S01]  /*38b0*/  IADD3 R52, P1, R12, R36, RZ ;  /* 0x000000240c347210 */ /* 0x000fe20007f3e0ff */
[----:B------:R-:W-:-:S03]  /*38c0*/  IMAD.WIDE.U32 R46, R64, 0x7, R46 ;  /* 0x00000007402e7825 */ /* 0x000fc600078e002e */
[----:B------:R-:W-:Y:S01]  /*38d0*/  IADD3.X R53, R13, R87, R37, P1, !PT ;  /* 0x000000570d357210 */ /* 0x000fe20000ffe425 */
[----:B------:R-:W-:-:S04]  /*38e0*/  IMAD.WIDE.U32 R38, R6, UR6, R38 ;  /* 0x0000000606267c25 */ /* 0x000fc8000f8e0026 */
[----:B------:R-:W-:Y:S01]  /*38f0*/  IMAD.IADD R37, R95, 0x1, R39 ;  /* 0x000000015f257824 */ /* 0x000fe200078e0227 */
[----:B------:R-:W-:Y:S01]  /*3900*/  LEA R36, P1, R38, UR10, 0x2 ;  /* 0x0000000a26247c11 */ /* 0x000fe2000f8210ff */
[----:B------:R-:W-:-:S03]  /*3910*/  IMAD.WIDE.U32 R52, R6, UR6, R52 ;  /* 0x0000000606347c25 */ /* 0x000fc6000f8e0034 */
[----:B------:R-:W-:Y:S01]  /*3920*/  LEA.HI.X R37, R38, UR11, R37, 0x2, P1 ;  /* 0x0000000b26257c11 */ /* 0x000fe200088f1425 */
[----:B------:R-:W-:Y:S01]  /*3930*/  IMAD.IADD R39, R95, 0x1, R53 ;  /* 0x000000015f277824 */ /* 0x000fe200078e0235 */
[----:B------:R-:W-:-:S04]  /*3940*/  LEA R38, P1, R52, UR10, 0x2 ;  /* 0x0000000a34267c11 */ /* 0x000fc8000f8210ff */
[----:B------:R-:W-:Y:S02]  /*3950*/  LEA.HI.X R39, R52, UR11, R39, 0x2, P1 ;  /* 0x0000000b34277c11 */ /* 0x000fe400088f1427 */
[----:B---3--:R-:W-:-:S05]  /*3960*/  IADD3 R41, P1, R68, R40, RZ ;  /* 0x0000002844297210 */ /* 0x008fca0007f3e0ff */
[----:B------:R-:W-:Y:S01]  /*3970*/  IMAD.X R52, R54, 0x1, R67, P1 ;  /* 0x0000000136347824 */ /* 0x000fe200008e0643 */
[----:B------:R-:W-:-:S04]  /*3980*/  LEA R40, P1, R41, UR10, 0x2 ;  /* 0x0000000a29287c11 */ /* 0x000fc8000f8210ff */
[----:B------:R-:W-:Y:S02]  /*3990*/  LEA.HI.X R41, R41, UR11, R52, 0x2, P1 ;  /* 0x0000000b29297c11 */ /* 0x000fe400088f1434 */
[----:B------:R-:W-:-:S04]  /*39a0*/  IADD3 R49, P1, R42, R68, RZ ;  /* 0x000000442a317210 */ /* 0x000fc80007f3e0ff */
[----:B------:R-:W-:Y:S02]  /*39b0*/  IADD3.X R52, R43, R67, RZ, P1, !PT ;  /* 0x000000432b347210 */ /* 0x000fe40000ffe4ff */
[----:B------:R-:W-:-:S04]  /*39c0*/  LEA R42, P1, R49, UR10, 0x2 ;  /* 0x0000000a312a7c11 */ /* 0x000fc8000f8210ff */
[----:B------:R-:W-:Y:S02]  /*39d0*/  LEA.HI.X R43, R49, UR11, R52, 0x2, P1 ;  /* 0x0000000b312b7c11 */ /* 0x000fe400088f1434 */
[----:B------:R-:W-:-:S04]  /*39e0*/  IADD3 R52, P1, R44, R64, RZ ;  /* 0x000000402c347210 */ /* 0x000fc80007f3e0ff */
        /* <DEDUP_REMOVED lines=19> */
[----:B------:R-:W-:-:S05]  /*3b20*/  IADD3 R49, P1, R68, R48, RZ ;  /* 0x0000003044317210 */ /* 0x000fca0007f3e0ff */
[----:B------:R-:W-:Y:S01]  /*3b30*/  IMAD.X R62, R62, 0x1, R67, P1 ;  /* 0x000000013e3e7824 */ /* 0x000fe200008e0643 */
[----:B------:R-:W-:-:S04]  /*3b40*/  LEA R48, P1, R49, UR10, 0x2 ;  /* 0x0000000a31307c11 */ /* 0x000fc8000f8210ff */
[----:B------:R-:W-:Y:S02]  /*3b50*/  LEA.HI.X R49, R49, UR11, R62, 0x2, P1 ;  /* 0x0000000b31317c11 */ /* 0x000fe400088f143e */
[----:B------:R-:W-:-:S05]  /*3b60*/  IADD3 R57, P1, R50, R68, RZ ;  /* 0x0000004432397210 */ /* 0x000fca0007f3e0ff */
[----:B------:R-:W-:Y:S01]  /*3b70*/  IMAD.X R60, R51, 0x1, R67, P1 ;  /* 0x00000001333c7824 */ /* 0x000fe200008e0643 */
        /* <DEDUP_REMOVED lines=60> */
[-C--:B------:R-:W-:Y:S01]  /*3f40*/  IADD3 R82, P1, R76, R64.reuse, RZ ;  /* 0x000000404c527210 */ /* 0x080fe20007f3e0ff */
[----:B------:R-:W-:-:S03]  /*3f50*/  IMAD.WIDE.U32 R78, R97, R64, R80 ;  /* 0x00000040614e7225 */ /* 0x000fc600078e0050 */
[----:B------:R-:W-:Y:S01]  /*3f60*/  IADD3.X R83, R65, R202, R77, P1, !PT ;  /* 0x000000ca41537210 */ /* 0x000fe20000ffe44d */
[----:B------:R-:W-:Y:S01]  /*3f70*/  IMAD.WIDE.U32 R80, R64, 0x7, R80 ;  /* 0x0000000740507825 */ /* 0x000fe200078e0050 */
[----:B------:R-:W-:-:S03]  /*3f80*/  IADD3 R78, P1, R12, R78, RZ ;  /* 0x0000004e0c4e7210 */ /* 0x000fc60007f3e0ff */
[----:B------:R-:W-:Y:S01]  /*3f90*/  IMAD.WIDE.U32 R76, R97, R64, R82 ;  /* 0x00000040614c7225 */ /* 0x000fe200078e0052 */
[----:B------:R-:W-:-:S03]  /*3fa0*/  IADD3.X R79, R13, R87, R79, P1, !PT ;  /* 0x000000570d4f7210 */ /* 0x000fc60000ffe44f */
[----:B------:R-:W-:Y:S01]  /*3fb0*/  IMAD.WIDE.U32 R82, R64, 0x7, R82 ;  /* 0x0000000740527825 */ /* 0x000fe200078e0052 */
[----:B------:R-:W-:-:S03]  /*3fc0*/  IADD3 R84, P1, R12, R76, RZ ;  /* 0x0000004c0c547210 */ /* 0x000fc60007f3e0ff */
[----:B------:R-:W-:Y:S01]  /*3fd0*/  IMAD.WIDE.U32 R78, R6, UR6, R78 ;  /* 0x00000006064e7c25 */ /* 0x000fe2000f8e004e */
[----:B------:R-:W-:-:S03]  /*3fe0*/  IADD3.X R85, R13, R87, R77, P1, !PT ;  /* 0x000000570d557210 */ /* 0x000fc60000ffe44d */
[----:B------:R-:W-:Y:S01]  /*3ff0*/  IMAD.IADD R69, R95, 0x1, R79 ;  /* 0x000000015f457824 */ /* 0x000fe200078e024f */
[----:B------:R-:W-:Y:S01]  /*4000*/  LEA R76, P1, R78, UR10, 0x2 ;  /* 0x0000000a4e4c7c11 */ /* 0x000fe2000f8210ff */
[----:B------:R-:W-:-:S03]  /*4010*/  IMAD.WIDE.U32 R84, R6, UR6, R84 ;  /* 0x0000000606547c25 */ /* 0x000fc6000f8e0054 */
[----:B------:R-:W-:Y:S02]  /*4020*/  LEA.HI.X R77, R78, UR11, R69, 0x2, P1 ;  /* 0x0000000b4e4d7c11 */ /* 0x000fe400088f1445 */
[----:B------:R-:W-:Y:S02]  /*4030*/  IADD3 R69, R95, R85, RZ ;  /* 0x000000555f457210 */ /* 0x000fe40007ffe0ff */
        /* <DEDUP_REMOVED lines=10> */
[----:B------:R-:W-:Y:S02]  /*40e0*/  IADD3.X R69, R65, R202, R83, P1, !PT ;  /* 0x000000ca41457210 */ /* 0x000fe40000ffe453 */
[----:B------:R-:W-:Y:S01]  /*40f0*/  LEA R70, P1, R101, UR10, 0x2 ;  /* 0x0000000a65467c11 */ /* 0x000fe2000f8210ff */
[----:B------:R-:W-:-:S03]  /*4100*/  IMAD.WIDE.U32 R68, R97, R64, R68 ;  /* 0x0000004061447225 */ /* 0x000fc600078e0044 */
[----:B------:R-:W-:Y:S02]  /*4110*/  LEA.HI.X R71, R101, UR11, R200, 0x2, P1 ;  /* 0x0000000b65477c11 */ /* 0x000fe400088f14c8 */
[----:B------:R-:W-:-:S04]  /*4120*/  IADD3 R64, P1, R12, R80, RZ ;  /* 0x000000500c407210 */ /* 0x000fc80007f3e0ff */
[----:B------:R-:W-:Y:S02]  /*4130*/  IADD3.X R65, R13, R87, R81, P1, !PT ;  /* 0x000000570d417210 */ /* 0x000fe40000ffe451 */
[----:B------:R-:W-:Y:S01]  /*4140*/  IADD3 R68, P1, R12, R68, RZ ;  /* 0x000000440c447210 */ /* 0x000fe20007f3e0ff */
[----:B------:R-:W-:-:S03]  /*4150*/  IMAD.WIDE.U32 R64, R6, UR6, R64 ;  /* 0x0000000606407c25 */ /* 0x000fc6000f8e0040 */
[----:B------:R-:W-:Y:S01]  /*4160*/  IADD3.X R69, R13, R87, R69, P1, !PT ;  /* 0x000000570d457210 */ /* 0x000fe20000ffe445 */
[C---:B------:R-:W-:Y:S01]  /*4170*/  IMAD.IADD R13, R95.reuse, 0x1, R65 ;  /* 0x000000015f0d7824 */ /* 0x040fe200078e0241 */
[----:B------:R-:W-:Y:S01]  /*4180*/  LEA R12, P1, R64, UR10, 0x2 ;  /* 0x0000000a400c7c11 */ /* 0x000fe2000f8210ff */
[----:B------:R-:W-:Y:S01]  /*4190*/  IMAD.WIDE.U32 R68, R6, UR6, R68 ;  /* 0x0000000606447c25 */ /* 0x000fe2000f8e0044 */
[----:B------:R-:W-:Y:S02]  /*41a0*/  P2R R6, PR, RZ, 0x4 ;  /* 0x00000004ff067803 */ /* 0x000fe40000000000 */
[----:B------:R-:W-:Y:S01]  /*41b0*/  LEA.HI.X R13, R64, UR11, R13, 0x2, P1 ;  /* 0x0000000b400d7c11 */ /* 0x000fe200088f140d */
[----:B------:R-:W-:Y:S01]  /*41c0*/  IMAD.IADD R95, R95, 0x1, R69 ;  /* 0x000000015f5f7824 */ /* 0x000fe200078e0245 */
[----:B------:R-:W-:-:S04]  /*41d0*/  LEA R64, P1, R68, UR10, 0x2 ;  /* 0x0000000a44407c11 */ /* 0x000fc8000f8210ff */
[----:B------:R-:W-:Y:S02]  /*41e0*/  LEA.HI.X R65, R68, UR11, R95, 0x2, P1 ;  /* 0x0000000b44417c11 */ /* 0x000fe400088f145f */
[----:B------:R-:W-:-:S13]  /*41f0*/  ISETP.GT.AND P1, PT, R89, RZ, P2 ;  /* 0x000000ff5900720c */ /* 0x000fda0001724270 */
[----:B------:R-:W-:Y:S05]  /*4200*/  @!P1 BRA `(.L_x_43) ;  /* 0x0000000000049947 */ /* 0x000fea0003800000 */
[----:B------:R2:W5:Y:S02]  /*4210*/  LDG.E.LTC128B R107, desc[UR16][R32.64] ;  /* 0x00000010206b7981 */ /* 0x000564000c1e1920 */
.L_x_43:
[----:B------:R-:W-:Y:S05]  /*4220*/  BSYNC B1 ;  /* 0x0000000000017941 */ /* 0x000fea0003800000 */
.L_x_42:
[----:B--2--5:R-:W-:Y:S01]  /*4230*/  FMUL R33, R107, R88 ;  /* 0x000000586b217220 */ /* 0x024fe20000400000 */
[----:B------:R-:W-:Y:S03]  /*4240*/  BSSY B1, `(.L_x_44) ;  /* 0x0000006000017945 */ /* 0x000fe60003800000 */
[----:B------:R-:W-:-:S05]  /*4250*/  FFMA R33, R198, R11, R33 ;  /* 0x0000000bc6217223 */ /* 0x000fca0000000021 */
[----:B------:R2:W-:Y:S01]  /*4260*/  @P1 STG.E desc[UR16][R34.64], R33 ;  /* 0x0000002122001986 */ /* 0x0005e2000c101910 */
[----:B------:R-:W-:-:S13]  /*4270*/  ISETP.GT.AND P1, PT, R89, 0x8, P3 ;  /* 0x000000085900780c */ /* 0x000fda0001f24270 */
[----:B--2---:R-:W-:Y:S05]  /*4280*/  @!P1 BRA `(.L_x_45) ;  /* 0x0000000000049947 */ /* 0x004fea0003800000 */
[----:B------:R2:W5:Y:S02]  /*4290*/  LDG.E.LTC128B R107, desc[UR16][R36.64+0x20] ;  /* 0x00002010246b7981 */ /* 0x000564000c1e1920 */
.L_x_45:
[----:B------:R-:W-:Y:S05]  /*42a0*/  BSYNC B1 ;  /* 0x0000000000017941 */ /* 0x000fea0003800000 */
.L_x_44:
[----:B-----5:R-:W-:Y:S01]  /*42b0*/  FMUL R33, R107, R88 ;  /* 0x000000586b217220 */ /* 0x020fe20000400000 */
[----:B------:R-:W-:Y:S03]  /*42c0*/  BSSY B1, `(.L_x_46) ;  /* 0x0000006000017945 */ /* 0x000fe60003800000 */
[----:B------:R-:W-:-:S05]  /*42d0*/  FFMA R33, R196, R11, R33 ;  /* 0x0000000bc4217223 */ /* 0x000fca0000000021 */
[----:B------:R3:W-:Y:S01]  /*42e0*/  @P1 STG.E desc[UR16][R30.64+0x20], R33 ;  /* 0x000020211e001986 */ /* 0x0007e2000c101910 */
[----:B------:R-:W-:-:S13]  /*42f0*/  ISETP.GT.AND P1, PT, R89, 0x8, P2 ;  /* 0x000000085900780c */ /* 0x000fda0001724270 */
[----:B---3--:R-:W-:Y:S05]  /*4300*/  @!P1 BRA `(.L_x_47) ;  /* 0x0000000000049947 */ /* 0x008fea0003800000 */
[----:B------:R3:W5:Y:S02]  /*4310*/  LDG.E.LTC128B R107, desc[UR16][R38.64+0x20] ;  /* 0x00002010266b7981 */ /* 0x000764000c1e1920 */
.L_x_47:
[----:B------:R-:W-:Y:S05]  /*4320*/  BSYNC B1 ;  /* 0x0000000000017941 */ /* 0x000fea0003800000 */
.L_x_46:
[----:B-----5:R-:W-:Y:S01]  /*4330*/  FMUL R33, R107, R88 ;  /* 0x000000586b217220 */ /* 0x020fe20000400000 */
[----:B------:R-:W-:Y:S01]  /*4340*/  ISETP.GT.AND P3, PT, R99, 0x18, PT ;  /* 0x000000186300780c */ /* 0x000fe20003f64270 */
[----:B------:R-:W-:Y:S02]  /*4350*/  BSSY B1, `(.L_x_48) ;  /* 0x0000009000017945 */ /* 0x000fe40003800000 */
[----:B------:R-:W-:Y:S01]  /*4360*/  FFMA R69, R194, R11, R33 ;  /* 0x0000000bc2457223 */ /* 0x000fe20000000021 */
[----:B------:R-:W-:-:S04]  /*4370*/  P2R R95, PR, RZ, 0x8 ;  /* 0x00000008ff5f7803 */ /* 0x000fc80000000000 */
[----:B------:R0:W-:Y:S01]  /*4380*/  @P1 STG.E desc[UR16][R34.64+0x20], R69 ;  /* 0x0000204522001986 */ /* 0x0001e2000c101910 */
[----:B------:R-:W-:-:S05]  /*4390*/  IADD3 R32, P1, R30, R103, RZ ;  /* 0x000000671e207210 */ /* 0x000fca0007f3e0ff */
[----:B------:R-:W-:Y:S01]  /*43a0*/  IMAD.X R33, R31, 0x1, R105, P1 ;  /* 0x000000011f217824 */ /* 0x000fe200008e0669 */
[----:B------:R-:W-:-:S13]  /*43b0*/  ISETP.GT.AND P1, PT, R89, RZ, P3 ;  /* 0x000000ff5900720c */ /* 0x000fda0001f24270 */
[----:B0-----:R-:W-:Y:S05]  /*43c0*/  @!P1 BRA `(.L_x_49) ;  /* 0x0000000000049947 */ /* 0x001fea0003800000 */
[----:B------:R0:W5:Y:S02]  /*43d0*/  LDG.E.LTC128B R107, desc[UR16][R40.64] ;  /* 0x00000010286b7981 */ /* 0x000164000c1e1920 */
.L_x_49:
[----:B------:R-:W-:Y:S05]  /*43e0*/  BSYNC B1 ;  /* 0x0000000000017941 */ /* 0x000fea0003800000 */
.L_x_48:
[----:B0----5:R-:W-:Y:S01]  /*43f0*/  FMUL R41, R107, R88 ;  /* 0x000000586b297220 */ /* 0x021fe20000400000 */
        /* <DEDUP_REMOVED lines=10> */
.L_x_51:
[----:B------:R-:W-:Y:S05]  /*44a0*/  BSYNC B1 ;  /* 0x0000000000017941 */ /* 0x000fea0003800000 */
.L_x_50:
[----:B0----5:R-:W-:Y:S01]  /*44b0*/  FMUL R43, R107, R88 ;  /* 0x000000586b2b7220 */ /* 0x021fe20000400000 */
[----:B------:R-:W-:Y:S03]  /*44c0*/  BSSY B1, `(.L_x_52) ;  /* 0x0000008000017945 */ /* 0x000fe60003800000 */
[----:B------:R-:W-:-:S05]  /*44d0*/  FFMA R69, R190, R11, R43 ;  /* 0x0000000bbe457223 */ /* 0x000fca000000002b */
[----:B------:R0:W-:Y:S01]  /*44e0*/  @P1 STG.E desc[UR16][R40.64], R69 ;  /* 0x0000004528001986 */ /* 0x0001e2000c101910 */
[----:B------:R-:W-:-:S05]  /*44f0*/  IADD3 R42, P1, R30, R103, RZ ;  /* 0x000000671e2a7210 */ /* 0x000fca0007f3e0ff */
[----:B------:R-:W-:Y:S01]  /*4500*/  IMAD.X R43, R31, 0x1, R105, P1 ;  /* 0x000000011f2b7824 */ /* 0x000fe200008e0669 */
[----:B------:R-:W-:-:S13]  /*4510*/  ISETP.GT.AND P1, PT, R89, 0x8, P3 ;  /* 0x000000085900780c */ /* 0x000fda0001f24270 */
[----:B0-----:R-:W-:Y:S05]  /*4520*/  @!P1 BRA `(.L_x_53) ;  /* 0x0000000000049947 */ /* 0x001fea0003800000 */
[----:B------:R0:W5:Y:S02]  /*4530*/  LDG.E.LTC128B R107, desc[UR16][R44.64+0x20] ;  /* 0x000020102c6b7981 */ /* 0x000164000c1e1920 */
.L_x_53:
[----:B------:R-:W-:Y:S05]  /*4540*/  BSYNC B1 ;  /* 0x0000000000017941 */ /* 0x000fea0003800000 */
.L_x_52:
[----:B-----5:R-:W-:Y:S01]  /*4550*/  FMUL R69, R107, R88 ;  /* 0x000000586b457220 */ /* 0x020fe20000400000 */
        /* <DEDUP_REMOVED lines=8> */
.L_x_55:
[----:B------:R-:W-:Y:S05]  /*45e0*/  BSYNC B1 ;  /* 0x0000000000017941 */ /* 0x000fea0003800000 */
.L_x_54:
        /* <DEDUP_REMOVED lines=11> */
.L_x_57:
[----:B------:R-:W-:Y:S05]  /*46a0*/  BSYNC B1 ;  /* 0x0000000000017941 */ /* 0x000fea0003800000 */
.L_x_56:
        /* <DEDUP_REMOVED lines=11> */
.L_x_59:
[----:B------:R-:W-:Y:S05]  /*4760*/  BSYNC B1 ;  /* 0x0000000000017941 */ /* 0x000fea0003800000 */
.L_x_58:
        /* <DEDUP_REMOVED lines=9> */
.L_x_61:
[----:B------:R-:W-:Y:S05]  /*4800*/  BSYNC B1 ;  /* 0x0000000000017941 */ /* 0x000fea0003800000 */
.L_x_60:
        /* <DEDUP_REMOVED lines=9> */
.L_x_63:
[----:B------:R-:W-:Y:S05]  /*48a0*/  BSYNC B1 ;  /* 0x0000000000017941 */ /* 0x000fea0003800000 */
.L_x_62:
        /* <DEDUP_REMOVED lines=11> */
.L_x_65:
[----:B------:R-:W-:Y:S05]  /*4960*/  BSYNC B1 ;  /* 0x0000000000017941 */ /* 0x000fea0003800000 */
.L_x_64:
        /* <DEDUP_REMOVED lines=11> */
.L_x_67:
[----:B------:R-:W-:Y:S05]  /*4a20*/  BSYNC B1 ;  /* 0x0000000000017941 */ /* 0x000fea0003800000 */
.L_x_66:
[----:B0----5:R-:W-:Y:S01]  /*4a30*/  FMUL R59, R107, R88 ;  /* 0x000000586b3b7220 */ /* 0x021fe20000400000 */
[----:B------:R-:W-:Y:S03]  /*4a40*/  BSSY B1, `(.L_x_68) ;  /* 0x0000008000017945 */ /* 0x000fe60003800000 */
[----:B------:R-:W-:-:S05]  /*4a50*/  FFMA R87, R174, R11, R59 ;  /* 0x0000000bae577223 */ /* 0x000fca000000003b */
[----:B------:R0:W-:Y:S01]  /*4a60*/  @P1 STG.E desc[UR16][R56.64], R87 ;  /* 0x0000005738001986 */ /* 0x0001e2000c101910 */
[----:B------:R-:W-:-:S04]  /*4a70*/  IADD3 R58, P1, R50, R103, RZ ;  /* 0x00000067323a7210 */ /* 0x000fc80007f3e0ff */
[----:B------:R-:W-:Y:S02]  /*4a80*/  IADD3.X R59, R51, R105, RZ, P1, !PT ;  /* 0x00000069333b7210 */ /* 0x000fe40000ffe4ff */
[----:B------:R-:W-:-:S13]  /*4a90*/  ISETP.GT.AND P1, PT, R89, 0x8, P3 ;  /* 0x000000085900780c */ /* 0x000fda0001f24270 */
[----:B0-----:R-:W-:Y:S05]  /*4aa0*/  @!P1 BRA `(.L_x_69) ;  /* 0x0000000000049947 */ /* 0x001fea0003800000 */
[----:B------:R0:W5:Y:S02]  /*4ab0*/  LDG.E.LTC128B R107, desc[UR16][R60.64+0x20] ;  /* 0x000020103c6b7981 */ /* 0x000164000c1e1920 */
.L_x_69:
[----:B------:R-:W-:Y:S05]  /*4ac0*/  BSYNC B1 ;  /* 0x0000000000017941 */ /* 0x000fea0003800000 */
.L_x_68:
        /* <DEDUP_REMOVED lines=9> */
.L_x_71:
[----:B------:R-:W-:Y:S05]  /*4b60*/  BSYNC B1 ;  /* 0x0000000000017941 */ /* 0x000fea0003800000 */
.L_x_70:
[----:B-----5:R-:W-:Y:S01]  /*4b70*/  FMUL R87, R107, R88 ;  /* 0x000000586b577220 */ /* 0x020fe20000400000 */
[----:B------:R-:W-:Y:S01]  /*4b80*/  ISETP.GT.AND P6, PT, R99, 0x30, PT ;  /* 0x000000306300780c */ /* 0x000fe20003fc4270 */
[----:B------:R-:W-:Y:S02]  /*4b90*/  BSSY B1, `(.L_x_72) ;  /* 0x0000009000017945 */ /* 0x000fe40003800000 */
[----:B------:R-:W-:-:S05]  /*4ba0*/  FFMA R87, R170, R11, R87 ;  /* 0x0000000baa577223 */ /* 0x000fca0000000057 */
[----:B------:R1:W-:Y:S01]  /*4bb0*/  @P1 STG.E desc[UR16][R172.64+0x20], R87 ;  /* 0x00002057ac001986 */ /* 0x0003e2000c101910 */
[----:B------:R-:W-:-:S05]  /*4bc0*/  IADD3 R170, P1, R84, R103, RZ ;  /* 0x0000006754aa7210 */ /* 0x000fca0007f3e0ff */
[----:B------:R-:W-:Y:S01]  /*4bd0*/  IMAD.X R171, R85, 0x1, R105, P1 ;  /* 0x0000000155ab7824 */ /* 0x000fe200008e0669 */
[----:B------:R-:W-:Y:S02]  /*4be0*/  ISETP.GT.AND P1, PT, R89, RZ, P6 ;  /* 0x000000ff5900720c */ /* 0x000fe40003724270 */
[----:B-1----:R-:W-:-:S11]  /*4bf0*/  P2R R87, PR, RZ, 0x40 ;  /* 0x00000040ff577803 */ /* 0x002fd60000000000 */
[----:B------:R-:W-:Y:S05]  /*4c00*/  @!P1 BRA `(.L_x_73) ;  /* 0x0000000000049947 */ /* 0x000fea0003800000 */
[----:B------:R1:W5:Y:S02]  /*4c10*/  LDG.E.LTC128B R107, desc[UR16][R72.64] ;  /* 0x00000010486b7981 */ /* 0x000364000c1e1920 */
.L_x_73:
[----:B------:R-:W-:Y:S05]  /*4c20*/  BSYNC B1 ;  /* 0x0000000000017941 */ /* 0x000fea0003800000 */
.L_x_72:
[----:B-1---5:R-:W-:Y:S01]  /*4c30*/  FMUL R73, R107, R88 ;  /* 0x000000586b497220 */ /* 0x022fe20000400000 */
[----:B------:R-:W-:Y:S01]  /*4c40*/  ISETP.GT.AND P3, PT, R99, 0x31, PT ;  /* 0x000000316300780c */ /* 0x000fe20003f64270 */
[----:B------:R-:W-:Y:S02]  /*4c50*/  BSSY B1, `(.L_x_74) ;  /* 0x0000008000017945 */ /* 0x000fe40003800000 */
[----:B------:R-:W-:-:S05]  /*4c60*/  FFMA R87, R168, R11, R73 ;  /* 0x0000000ba8577223 */ /* 0x000fca0000000049 */
[----:B------:R1:W-:Y:S01]  /*4c70*/  @P1 STG.E desc[UR16][R170.64], R87 ;  /* 0x00000057aa001986 */ /* 0x0003e2000c101910 */
[----:B------:R-:W-:-:S05]  /*4c80*/  IADD3 R72, P1, R56, R103, RZ ;  /* 0x0000006738487210 */ /* 0x000fca0007f3e0ff */
[----:B------:R-:W-:Y:S01]  /*4c90*/  IMAD.X R73, R57, 0x1, R105, P1 ;  /* 0x0000000139497824 */ /* 0x000fe200008e0669 */
[----:B------:R-:W-:-:S13]  /*4ca0*/  ISETP.GT.AND P1, PT, R89, RZ, P3 ;  /* 0x000000ff5900720c */ /* 0x000fda0001f24270 */
[----:B-1----:R-:W-:Y:S05]  /*4cb0*/  @!P1 BRA `(.L_x_75) ;  /* 0x0000000000049947 */ /* 0x002fea0003800000 */
[----:B------:R1:W5:Y:S02]  /*4cc0*/  LDG.E.LTC128B R107, desc[UR16][R74.64] ;  /* 0x000000104a6b7981 */ /* 0x000364000c1e1920 */
.L_x_75:
[----:B------:R-:W-:Y:S05]  /*4cd0*/  BSYNC B1 ;  /* 0x0000000000017941 */ /* 0x000fea0003800000 */
.L_x_74:
[----:B-1---5:R-:W-:Y:S01]  /*4ce0*/  FMUL R75, R107, R88 ;  /* 0x000000586b4b7220 */ /* 0x022fe20000400000 */
[----:B------:R-:W-:Y:S03]  /*4cf0*/  BSSY B1, `(.L_x_76) ;  /* 0x0000008000017945 */ /* 0x000fe60003800000 */
[----:B------:R-:W-:-:S05]  /*4d00*/  FFMA R87, R166, R11, R75 ;  /* 0x0000000ba6577223 */ /* 0x000fca000000004b */
[----:B------:R1:W-:Y:S01]  /*4d10*/  @P1 STG.E desc[UR16][R72.64], R87 ;  /* 0x0000005748001986 */ /* 0x0003e2000c101910 */
[----:B------:R-:W-:-:S05]  /*4d20*/  IADD3 R74, P1, R58, R103, RZ ;  /* 0x000000673a4a7210 */ /* 0x000fca0007f3e0ff */
[----:B------:R-:W-:Y:S01]  /*4d30*/  IMAD.X R75, R59, 0x1, R105, P1 ;  /* 0x000000013b4b7824 */ /* 0x000fe200008e0669 */
[----:B------:R-:W-:-:S13]  /*4d40*/  ISETP.GT.AND P1, PT, R89, 0x8, P6 ;  /* 0x000000085900780c */ /* 0x000fda0003724270 */
[----:B-1----:R-:W-:Y:S05]  /*4d50*/  @!P1 BRA `(.L_x_77) ;  /* 0x0000000000049947 */ /* 0x002fea0003800000 */
[----:B------:R1:W5:Y:S02]  /*4d60*/  LDG.E.LTC128B R107, desc[UR16][R76.64+0x20] ;  /* 0x000020104c6b7981 */ /* 0x000364000c1e1920 */
.L_x_77:
[----:B------:R-:W-:Y:S05]  /*4d70*/  BSYNC B1 ;  /* 0x0000000000017941 */ /* 0x000fea0003800000 */
.L_x_76:
        /* <DEDUP_REMOVED lines=9> */
.L_x_79:
[----:B------:R-:W-:Y:S05]  /*4e10*/  BSYNC B1 ;  /* 0x0000000000017941 */ /* 0x000fea0003800000 */
.L_x_78:
[----:B-----5:R-:W-:Y:S01]  /*4e20*/  FMUL R87, R107, R88 ;  /* 0x000000586b577220 */ /* 0x020fe20000400000 */
[----:B------:R-:W-:Y:S01]  /*4e30*/  ISETP.GT.AND P2, PT, R99, 0x38, PT ;  /* 0x000000386300780c */ /* 0x000fe20003f44270 */
[----:B------:R-:W-:Y:S02]  /*4e40*/  BSSY B1, `(.L_x_80) ;  /* 0x0000008000017945 */ /* 0x000fe40003800000 */
[----:B------:R-:W-:-:S05]  /*4e50*/  FFMA R87, R162, R11, R87 ;  /* 0x0000000ba2577223 */ /* 0x000fca0000000057 */
[----:B------:R0:W-:Y:S01]  /*4e60*/  @P1 STG.E desc[UR16][R164.64+0x20], R87 ;  /* 0x00002057a4001986 */ /* 0x0001e2000c101910 */
[----:B------:R-:W-:-:S05]  /*4e70*/  IADD3 R162, P1, R170, R103, RZ ;  /* 0x00000067aaa27210 */ /* 0x000fca0007f3e0ff */
[----:B------:R-:W-:Y:S01]  /*4e80*/  IMAD.X R163, R171, 0x1, R105, P1 ;  /* 0x00000001aba37824 */ /* 0x000fe200008e0669 */
[----:B------:R-:W-:-:S13]  /*4e90*/  ISETP.GT.AND P1, PT, R89, RZ, P2 ;  /* 0x000000ff5900720c */ /* 0x000fda0001724270 */
[----:B0-----:R-:W-:Y:S05]  /*4ea0*/  @!P1 BRA `(.L_x_81) ;  /* 0x0000000000049947 */ /* 0x001fea0003800000 */
[----:B------:R0:W5:Y:S02]  /*4eb0*/  LDG.E.LTC128B R107, desc[UR16][R66.64] ;  /* 0x00000010426b7981 */ /* 0x000164000c1e1920 */
.L_x_81:
[----:B------:R-:W-:Y:S05]  /*4ec0*/  BSYNC B1 ;  /* 0x0000000000017941 */ /* 0x000fea0003800000 */
.L_x_80:
[----:B0----5:R-:W-:Y:S01]  /*4ed0*/  FMUL R67, R107, R88 ;  /* 0x000000586b437220 */ /* 0x021fe20000400000 */
[----:B------:R-:W-:Y:S03]  /*4ee0*/  BSSY B1, `(.L_x_82) ;  /* 0x0000009000017945 */ /* 0x000fe60003800000 */
[----:B------:R-:W-:-:S05]  /*4ef0*/  FFMA R87, R160, R11, R67 ;  /* 0x0000000ba0577223 */ /* 0x000fca0000000043 */
[----:B------:R0:W-:Y:S01]  /*4f00*/  @P1 STG.E desc[UR16][R162.64], R87 ;  /* 0x00000057a2001986 */ /* 0x0001e2000c101910 */
[----:B------:R-:W-:-:S05]  /*4f10*/  IADD3 R66, P1, R72, R103, RZ ;  /* 0x0000006748427210 */ /* 0x000fca0007f3e0ff */
[----:B------:R-:W-:Y:S01]  /*4f20*/  IMAD.X R67, R73, 0x1, R105, P1 ;  /* 0x0000000149437824 */ /* 0x000fe200008e0669 */
[----:B------:R-:W-:-:S04]  /*4f30*/  ISETP.GT.AND P1, PT, R99, 0x39, PT ;  /* 0x000000396300780c */ /* 0x000fc80003f24270 */
[----:B------:R-:W-:-:S13]  /*4f40*/  ISETP.GT.AND P5, PT, R89, RZ, P1 ;  /* 0x000000ff5900720c */ /* 0x000fda0000fa4270 */
[----:B0-----:R-:W-:Y:S05]  /*4f50*/  @!P5 BRA `(.L_x_83) ;  /* 0x000000000004d947 */ /* 0x001fea0003800000 */
[----:B------:R0:W5:Y:S02]  /*4f60*/  LDG.E.LTC128B R107, desc[UR16][R70.64] ;  /* 0x00000010466b7981 */ /* 0x000164000c1e1920 */
.L_x_83:
[----:B------:R-:W-:Y:S05]  /*4f70*/  BSYNC B1 ;  /* 0x0000000000017941 */ /* 0x000fea0003800000 */
.L_x_82:
[----:B0----5:R-:W-:Y:S01]  /*4f80*/  FMUL R71, R107, R88 ;  /* 0x000000586b477220 */ /* 0x021fe20000400000 */
[----:B------:R-:W-:Y:S03]  /*4f90*/  BSSY B1, `(.L_x_84) ;  /* 0x000000a000017945 */ /* 0x000fe60003800000 */
[----:B------:R-:W-:-:S05]  /*4fa0*/  FFMA R87, R158, R11, R71 ;  /* 0x0000000b9e577223 */ /* 0x000fca0000000047 */
[----:B------:R0:W-:Y:S01]  /*4fb0*/  @P5 STG.E desc[UR16][R66.64], R87 ;  /* 0x0000005742005986 */ /* 0x0001e2000c101910 */
[----:B------:R-:W-:-:S05]  /*4fc0*/  IADD3 R70, P5, R164, R103, RZ ;  /* 0x00000067a4467210 */ /* 0x000fca0007fbe0ff */
[----:B------:R-:W-:Y:S01]  /*4fd0*/  IMAD.X R71, R165, 0x1, R105, P5 ;  /* 0x00000001a5477824 */ /* 0x000fe200028e0669 */
[----:B------:R-:W-:-:S05]  /*4fe0*/  IADD3 R158, P5, R74, R103, RZ ;  /* 0x000000674a9e7210 */ /* 0x000fca0007fbe0ff */
[----:B------:R-:W-:Y:S01]  /*4ff0*/  IMAD.X R159, R75, 0x1, R105, P5 ;  /* 0x000000014b9f7824 */ /* 0x000fe200028e0669 */
[----:B------:R-:W-:-:S13]  /*5000*/  ISETP.GT.AND P5, PT, R89, 0x8, P2 ;  /* 0x000000085900780c */ /* 0x000fda00017a4270 */
[----:B0-----:R-:W-:Y:S05]  /*5010*/  @!P5 BRA `(.L_x_85) ;  /* 0x000000000004d947 */ /* 0x001fea0003800000 */
[----:B------:R0:W5:Y:S02]  /*5020*/  LDG.E.LTC128B R107, desc[UR16][R12.64+0x20] ;  /* 0x000020100c6b7981 */ /* 0x000164000c1e1920 */
.L_x_85:
[----:B------:R-:W-:Y:S05]  /*5030*/  BSYNC B1 ;  /* 0x0000000000017941 */ /* 0x000fea0003800000 */
.L_x_84:
[----:B-----5:R-:W-:Y:S01]  /*5040*/  FMUL R87, R107, R88 ;  /* 0x000000586b577220 */ /* 0x020fe20000400000 */
[----:B------:R-:W-:Y:S03]  /*5050*/  BSSY B1, `(.L_x_86) ;  /* 0x0000006000017945 */ /* 0x000fe60003800000 */
[----:B------:R-:W-:-:S05]  /*5060*/  FFMA R87, R156, R11, R87 ;  /* 0x0000000b9c577223 */ /* 0x000fca0000000057 */
[----:B------:R0:W-:Y:S01]  /*5070*/  @P5 STG.E desc[UR16][R158.64+0x20], R87 ;  /* 0x000020579e005986 */ /* 0x0001e2000c101910 */
[----:B------:R-:W-:-:S13]  /*5080*/  ISETP.GT.AND P5, PT, R89, 0x8, P1 ;  /* 0x000000085900780c */ /* 0x000fda0000fa4270 */
[----:B0-----:R-:W-:Y:S05]  /*5090*/  @!P5 BRA `(.L_x_87) ;  /* 0x000000000004d947 */ /* 0x001fea0003800000 */
[----:B------:R0:W5:Y:S02]  /*50a0*/  LDG.E.LTC128B R107, desc[UR16][R64.64+0x20] ;  /* 0x00002010406b7981 */ /* 0x000164000c1e1920 */
.L_x_87:
[----:B------:R-:W-:Y:S05]  /*50b0*/  BSYNC B1 ;  /* 0x0000000000017941 */ /* 0x000fea0003800000 */
.L_x_86:
[----:B-----5:R-:W-:Y:S01]  /*50c0*/  FMUL R87, R107, R88 ;  /* 0x000000586b577220 */ /* 0x020fe20000400000 */
[----:B------:R-:W-:Y:S03]  /*50d0*/  BSSY B1, `(.L_x_88) ;  /* 0x0000006000017945 */ /* 0x000fe60003800000 */
[----:B------:R-:W-:-:S05]  /*50e0*/  FFMA R87, R154, R11, R87 ;  /* 0x0000000b9a577223 */ /* 0x000fca0000000057 */
[----:B------:R0:W-:Y:S01]  /*50f0*/  @P5 STG.E desc[UR16][R70.64+0x20], R87 ;  /* 0x0000205746005986 */ /* 0x0001e2000c101910 */
[----:B------:R-:W-:-:S13]  /*5100*/  ISETP.GT.AND P5, PT, R89, 0x80, P0 ;  /* 0x000000805900780c */ /* 0x000fda00007a4270 */
[----:B0-----:R-:W-:Y:S05]  /*5110*/  @!P5 BRA `(.L_x_89) ;  /* 0x000000000004d947 */ /* 0x001fea0003800000 */
[----:B------:R0:W5:Y:S02]  /*5120*/  LDG.E.LTC128B R107, desc[UR16][R16.64+0x200] ;  /* 0x00020010106b7981 */ /* 0x000164000c1e1920 */
.L_x_89:
[----:B------:R-:W-:Y:S05]  /*5130*/  BSYNC B1 ;  /* 0x0000000000017941 */ /* 0x000fea0003800000 */
.L_x_88:
[----:B-----5:R-:W-:Y:S01]  /*5140*/  FMUL R87, R107, R88 ;  /* 0x000000586b577220 */ /* 0x020fe20000400000 */
[----:B------:R-:W-:Y:S03]  /*5150*/  BSSY B1, `(.L_x_90) ;  /* 0x0000007000017945 */ /* 0x000fe60003800000 */
[----:B------:R-:W-:-:S05]  /*5160*/  FFMA R87, R152, R11, R87 ;  /* 0x0000000b98577223 */ /* 0x000fca0000000057 */
[----:B------:R0:W-:Y:S01]  /*5170*/  @P5 STG.E desc[UR16][R14.64+0x200], R87 ;  /* 0x000200570e005986 */ /* 0x0001e2000c101910 */
[----:B------:R-:W-:-:S04]  /*5180*/  LOP3.LUT P5, RZ, R91, 0x2, RZ, 0xc0, !PT ;  /* 0x000000025bff7812 */ /* 0x000fc800078ac0ff */
[----:B------:R-:W-:-:S13]  /*5190*/  ISETP.GT.AND P5, PT, R89, 0x80, P5 ;  /* 0x000000805900780c */ /* 0x000fda0002fa4270 */
[----:B0-----:R-:W-:Y:S05]  /*51a0*/  @!P5 BRA `(.L_x_91) ;  /* 0x000000000004d947 */ /* 0x001fea0003800000 */
[----:B------:R0:W5:Y:S02]  /*51b0*/  LDG.E.LTC128B R107, desc[UR16][R20.64+0x200] ;  /* 0x00020010146b7981 */ /* 0x000164000c1e1920 */
.L_x_91:
[----:B------:R-:W-:Y:S05]  /*51c0*/  BSYNC B1 ;  /* 0x0000000000017941 */ /* 0x000fea0003800000 */
.L_x_90:
[----:B-----5:R-:W-:Y:S01]  /*51d0*/  FMUL R87, R107, R88 ;  /* 0x000000586b577220 */ /* 0x020fe20000400000 */
[----:B------:R-:W-:Y:S01]  /*51e0*/  ISETP.GT.AND P0, PT, R89, 0x88, P0 ;  /* 0x000000885900780c */ /* 0x000fe20000704270 */
[----:B------:R-:W-:Y:S02]  /*51f0*/  BSSY B1, `(.L_x_92) ;  /* 0x0000005000017945 */ /* 0x000fe40003800000 */
[----:B------:R-:W-:-:S05]  /*5200*/  FFMA R87, R150, R11, R87 ;  /* 0x0000000b96577223 */ /* 0x000fca0000000057 */
[----:B------:R0:W-:Y:S05]  /*5210*/  @P5 STG.E desc[UR16][R18.64+0x200], R87 ;  /* 0x0002005712005986 */ /* 0x0001ea000c101910 */
[----:B------:R-:W-:Y:S05]  /*5220*/  @!P0 BRA `(.L_x_93) ;  /* 0x0000000000048947 */ /* 0x000fea0003800000 */
[----:B------:R0:W5:Y:S02]  /*5230*/  LDG.E.LTC128B R107, desc[UR16][R16.64+0x220] ;  /* 0x00022010106b7981 */ /* 0x000164000c1e1920 */
.L_x_93:
[----:B------:R-:W-:Y:S05]  /*5240*/  BSYNC B1 ;  /* 0x0000000000017941 */ /* 0x000fea0003800000 */
.L_x_92:
[----:B0----5:R-:W-:Y:S01]  /*5250*/  FMUL R17, R107, R88 ;  /* 0x000000586b117220 */ /* 0x021fe20000400000 */
[----:B------:R-:W-:Y:S01]  /*5260*/  LOP3.LUT P5, RZ, R91, 0x2, RZ, 0xc0, !PT ;  /* 0x000000025bff7812 */ /* 0x000fe200078ac0ff */
[----:B------:R-:W-:Y:S02]  /*5270*/  BSSY B1, `(.L_x_94) ;  /* 0x0000006000017945 */ /* 0x000fe40003800000 */
[----:B------:R-:W-:-:S05]  /*5280*/  FFMA R17, R148, R11, R17 ;  /* 0x0000000b94117223 */ /* 0x000fca0000000011 */
[----:B------:R0:W-:Y:S01]  /*5290*/  @P0 STG.E desc[UR16][R14.64+0x220], R17 ;  /* 0x000220110e000986 */ /* 0x0001e2000c101910 */
[----:B------:R-:W-:-:S13]  /*52a0*/  ISETP.GT.AND P0, PT, R89, 0x88, P5 ;  /* 0x000000885900780c */ /* 0x000fda0002f04270 */
[----:B0-----:R-:W-:Y:S05]  /*52b0*/  @!P0 BRA `(.L_x_95) ;  /* 0x0000000000048947 */ /* 0x001fea0003800000 */
[----:B------:R0:W5:Y:S02]  /*52c0*/  LDG.E.LTC128B R107, desc[UR16][R20.64+0x220] ;  /* 0x00022010146b7981 */ /* 0x000164000c1e1920 */
.L_x_95:
[----:B------:R-:W-:Y:S05]  /*52d0*/  BSYNC B1 ;  /* 0x0000000000017941 */ /* 0x000fea0003800000 */
.L_x_94:
[----:B-----5:R-:W-:Y:S01]  /*52e0*/  FMUL R15, R107, R88 ;  /* 0x000000586b0f7220 */ /* 0x020fe20000400000 */
[----:B------:R-:W-:Y:S01]  /*52f0*/  LOP3.LUT P5, RZ, R91, 0x4, RZ, 0xc0, !PT ;  /* 0x000000045bff7812 */ /* 0x000fe200078ac0ff */
[----:B------:R-:W-:Y:S02]  /*5300*/  BSSY B1, `(.L_x_96) ;  /* 0x0000006000017945 */ /* 0x000fe40003800000 */
[----:B------:R-:W-:-:S05]  /*5310*/  FFMA R15, R146, R11, R15 ;  /* 0x0000000b920f7223 */ /* 0x000fca000000000f */
[----:B------:R0:W-:Y:S01]  /*5320*/  @P0 STG.E desc[UR16][R18.64+0x220], R15 ;  /* 0x0002200f12000986 */ /* 0x0001e2000c101910 */
[----:B------:R-:W-:-:S13]  /*5330*/  ISETP.GT.AND P0, PT, R89, 0x80, P5 ;  /* 0x000000805900780c */ /* 0x000fda0002f04270 */
[----:B0-----:R-:W-:Y:S05]  /*5340*/  @!P0 BRA `(.L_x_97) ;  /* 0x0000000000048947 */ /* 0x001fea0003800000 */
[----:B------:R0:W5:Y:S02]  /*5350*/  LDG.E.LTC128B R107, desc[UR16][R24.64+0x200] ;  /* 0x00020010186b7981 */ /* 0x000164000c1e1920 */
.L_x_97:
[----:B------:R-:W-:Y:S05]  /*5360*/  BSYNC B1 ;  /* 0x0000000000017941 */ /* 0x000fea0003800000 */
.L_x_96:
[----:B-----5:R-:W-:Y:S01]  /*5370*/  FMUL R15, R107, R88 ;  /* 0x000000586b0f7220 */ /* 0x020fe20000400000 */
[----:B------:R-:W-:Y:S03]  /*5380*/  BSSY B1, `(.L_x_98) ;  /* 0x0000006000017945 */ /* 0x000fe60003800000 */
[----:B------:R-:W-:-:S05]  /*5390*/  FFMA R15, R144, R11, R15 ;  /* 0x0000000b900f7223 */ /* 0x000fca000000000f */
[----:B------:R0:W-:Y:S01]  /*53a0*/  @P0 STG.E desc[UR16][R22.64+0x200], R15 ;  /* 0x0002000f16000986 */ /* 0x0001e2000c101910 */
[----:B------:R-:W-:-:S13]  /*53b0*/  ISETP.GT.AND P0, PT, R89, 0x80, P4 ;  /* 0x000000805900780c */ /* 0x000fda0002704270 */
[----:B0-----:R-:W-:Y:S05]  /*53c0*/  @!P0 BRA `(.L_x_99) ;  /* 0x0000000000048947 */ /* 0x001fea0003800000 */
[----:B------:R0:W5:Y:S02]  /*53d0*/  LDG.E.LTC128B R107, desc[UR16][R28.64+0x200] ;  /* 0x000200101c6b7981 */ /* 0x000164000c1e1920 */
.L_x_99:
[----:B------:R-:W-:Y:S05]  /*53e0*/  BSYNC B1 ;  /* 0x0000000000017941 */ /* 0x000fea0003800000 */
.L_x_98:
[----:B-----5:R-:W-:Y:S01]  /*53f0*/  FMUL R15, R107, R88 ;  /* 0x000000586b0f7220 */ /* 0x020fe20000400000 */
[----:B------:R-:W-:Y:S03]  /*5400*/  BSSY B1, `(.L_x_100) ;  /* 0x0000006000017945 */ /* 0x000fe60003800000 */
[----:B------:R-:W-:-:S05]  /*5410*/  FFMA R15, R142, R11, R15 ;  /* 0x0000000b8e0f7223 */ /* 0x000fca000000000f */
[----:B------:R0:W-:Y:S01]  /*5420*/  @P0 STG.E desc[UR16][R26.64+0x200], R15 ;  /* 0x0002000f1a000986 */ /* 0x0001e2000c101910 */
[----:B------:R-:W-:-:S13]  /*5430*/  ISETP.GT.AND P0, PT, R89, 0x88, P5 ;  /* 0x000000885900780c */ /* 0x000fda0002f04270 */
[----:B0-----:R-:W-:Y:S05]  /*5440*/  @!P0 BRA `(.L_x_101) ;  /* 0x0000000000048947 */ /* 0x001fea0003800000 */
[----:B------:R0:W5:Y:S02]  /*5450*/  LDG.E.LTC128B R107, desc[UR16][R24.64+0x220] ;  /* 0x00022010186b7981 */ /* 0x000164000c1e1920 */
.L_x_101:
[----:B------:R-:W-:Y:S05]  /*5460*/  BSYNC B1 ;  /* 0x0000000000017941 */ /* 0x000fea0003800000 */
.L_x_100:
[----:B-----5:R-:W-:Y:S01]  /*5470*/  FMUL R15, R107, R88 ;  /* 0x000000586b0f7220 */ /* 0x020fe20000400000 */
[----:B------:R-:W-:Y:S01]  /*5480*/  ISETP.GT.AND P4, PT, R89, 0x88, P4 ;  /* 0x000000885900780c */ /* 0x000fe20002784270 */
[----:B------:R-:W-:Y:S02]  /*5490*/  BSSY B1, `(.L_x_102) ;  /* 0x0000005000017945 */ /* 0x000fe40003800000 */
[----:B------:R-:W-:-:S05]  /*54a0*/  FFMA R15, R140, R11, R15 ;  /* 0x0000000b8c0f7223 */ /* 0x000fca000000000f */
[----:B------:R0:W-:Y:S05]  /*54b0*/  @P0 STG.E desc[UR16][R22.64+0x220], R15 ;  /* 0x0002200f16000986 */ /* 0x0001ea000c101910 */
[----:B------:R-:W-:Y:S05]  /*54c0*/  @!P4 BRA `(.L_x_103) ;  /* 0x000000000004c947 */ /* 0x000fea0003800000 */
[----:B------:R0:W5:Y:S02]  /*54d0*/  LDG.E.LTC128B R107, desc[UR16][R28.64+0x220] ;  /* 0x000220101c6b7981 */ /* 0x000164000c1e1920 */
.L_x_103:
[----:B------:R-:W-:Y:S05]  /*54e0*/  BSYNC B1 ;  /* 0x0000000000017941 */ /* 0x000fea0003800000 */
.L_x_102:
[----:B0----5:R-:W-:Y:S01]  /*54f0*/  FMUL R15, R107, R88 ;  /* 0x000000586b0f7220 */ /* 0x021fe20000400000 */
[----:B------:R-:W-:Y:S01]  /*5500*/  LOP3.LUT P5, RZ, R91, 0x10, RZ, 0xc0, !PT ;  /* 0x000000105bff7812 */ /* 0x000fe200078ac0ff */
[----:B------:R-:W-:Y:S02]  /*5510*/  BSSY B1, `(.L_x_104) ;  /* 0x0000006000017945 */ /* 0x000fe40003800000 */
[----:B------:R-:W-:Y:S01]  /*5520*/  FFMA R15, R138, R11, R15 ;  /* 0x0000000b8a0f7223 */ /* 0x000fe2000000000f */
[----:B------:R-:W-:-:S04]  /*5530*/  ISETP.GT.AND P0, PT, R89, 0x80, P5 ;  /* 0x000000805900780c */ /* 0x000fc80002f04270 */
[----:B------:R0:W-:Y:S09]  /*5540*/  @P4 STG.E desc[UR16][R26.64+0x220], R15 ;  /* 0x0002200f1a004986 */ /* 0x0001f2000c101910 */
[----:B------:R-:W-:Y:S05]  /*5550*/  @!P0 BRA `(.L_x_105) ;  /* 0x0000000000048947 */ /* 0x000fea0003800000 */
[----:B------:R0:W5:Y:S02]  /*5560*/  LDG.E.LTC128B R107, desc[UR16][R36.64+0x200] ;  /* 0x00020010246b7981 */ /* 0x000164000c1e1920 */
.L_x_105:
[----:B------:R-:W-:Y:S05]  /*5570*/  BSYNC B1 ;  /* 0x0000000000017941 */ /* 0x000fea0003800000 */
.L_x_104:
[----:B0----5:R-:W-:Y:S01]  /*5580*/  FMUL R15, R107, R88 ;  /* 0x000000586b0f7220 */ /* 0x021fe20000400000 */
[----:B------:R-:W-:Y:S01]  /*5590*/  @P0 IMAD.MOV.U32 R14, RZ, RZ, R30 ;  /* 0x000000ffff0e0224 */ /* 0x000fe200078e001e */
[----:B------:R-:W-:Y:S01]  /*55a0*/  ISETP.NE.AND P4, PT, R6, RZ, PT ;  /* 0x000000ff0600720c */ /* 0x000fe20003f85270 */
[----:B------:R-:W-:Y:S01]  /*55b0*/  BSSY B1, `(.L_x_106) ;  /* 0x0000007000017945 */ /* 0x000fe20003800000 */
[----:B------:R-:W-:Y:S01]  /*55c0*/  FFMA R17, R136, R11, R15 ;  /* 0x0000000b88117223 */ /* 0x000fe2000000000f */
[----:B------:R-:W-:-:S05]  /*55d0*/  @P0 IMAD.MOV.U32 R15, RZ, RZ, R31 ;  /* 0x000000ffff0f0224 */ /* 0x000fca00078e001f */
[----:B------:R0:W-:Y:S01]  /*55e0*/  @P0 STG.E desc[UR16][R14.64+0x200], R17 ;  /* 0x000200110e000986 */ /* 0x0001e2000c101910 */
[----:B------:R-:W-:-:S13]  /*55f0*/  ISETP.GT.AND P0, PT, R89, 0x80, P4 ;  /* 0x000000805900780c */ /* 0x000fda0002704270 */
[----:B0-----:R-:W-:Y:S05]  /*5600*/  @!P0 BRA `(.L_x_107) ;  /* 0x0000000000048947 */ /* 0x001fea0003800000 */
[----:B------:R0:W5:Y:S02]  /*5610*/  LDG.E.LTC128B R107, desc[UR16][R38.64+0x200] ;  /* 0x00020010266b7981 */ /* 0x000164000c1e1920 */
.L_x_107:
[----:B------:R-:W-:Y:S05]  /*5620*/  BSYNC B1 ;  /* 0x0000000000017941 */ /* 0x000fea0003800000 */
.L_x_106:
[----:B-----5:R-:W-:Y:S01]  /*5630*/  FMUL R15, R107, R88 ;  /* 0x000000586b0f7220 */ /* 0x020fe20000400000 */
[----:B------:R-:W-:Y:S01]  /*5640*/  @P0 IMAD.MOV.U32 R14, RZ, RZ, R34 ;  /* 0x000000ffff0e0224 */ /* 0x000fe200078e0022 */
[----:B------:R-:W-:Y:S02]  /*5650*/  BSSY B1, `(.L_x_108) ;  /* 0x0000007000017945 */ /* 0x000fe40003800000 */
[----:B------:R-:W-:Y:S01]  /*5660*/  FFMA R17, R134, R11, R15 ;  /* 0x0000000b86117223 */ /* 0x000fe2000000000f */
[----:B------:R-:W-:-:S05]  /*5670*/  @P0 IMAD.MOV.U32 R15, RZ, RZ, R35 ;  /* 0x000000ffff0f0224 */ /* 0x000fca00078e0023 */
[----:B------:R0:W-:Y:S01]  /*5680*/  @P0 STG.E desc[UR16][R14.64+0x200], R17 ;  /* 0x000200110e000986 */ /* 0x0001e2000c101910 */
[----:B------:R-:W-:-:S13]  /*5690*/  ISETP.GT.AND P0, PT, R89, 0x88, P5 ;  /* 0x000000885900780c */ /* 0x000fda0002f04270 */
[----:B0-----:R-:W-:Y:S05]  /*56a0*/  @!P0 BRA `(.L_x_109) ;  /* 0x0000000000048947 */ /* 0x001fea0003800000 */
[----:B------:R0:W5:Y:S02]  /*56b0*/  LDG.E.LTC128B R107, desc[UR16][R36.64+0x220] ;  /* 0x00022010246b7981 */ /* 0x000164000c1e1920 */
.L_x_109:
[----:B------:R-:W-:Y:S05]  /*56c0*/  BSYNC B1 ;  /* 0x0000000000017941 */ /* 0x000fea0003800000 */
.L_x_108:
[----:B-----5:R-:W-:Y:S01]  /*56d0*/  FMUL R15, R107, R88 ;  /* 0x000000586b0f7220 */ /* 0x020fe20000400000 */
[----:B------:R-:W-:Y:S03]  /*56e0*/  BSSY B1, `(.L_x_110) ;  /* 0x0000006000017945 */ /* 0x000fe60003800000 */
[----:B------:R-:W-:-:S05]  /*56f0*/  FFMA R15, R132, R11, R15 ;  /* 0x0000000b840f7223 */ /* 0x000fca000000000f */
[----:B------:R0:W-:Y:S01]  /*5700*/  @P0 STG.E desc[UR16][R30.64+0x220], R15 ;  /* 0x0002200f1e000986 */ /* 0x0001e2000c101910 */
[----:B------:R-:W-:-:S13]  /*5710*/  ISETP.GT.AND P0, PT, R89, 0x88, P4 ;  /* 0x000000885900780c */ /* 0x000fda0002704270 */
[----:B0-----:R-:W-:Y:S05]  /*5720*/  @!P0 BRA `(.L_x_111) ;  /* 0x0000000000048947 */ /* 0x001fea0003800000 */
[----:B------:R0:W5:Y:S02]  /*5730*/  LDG.E.LTC128B R107, desc[UR16][R38.64+0x220] ;  /* 0x00022010266b7981 */ /* 0x000164000c1e1920 */
.L_x_111:
[----:B------:R-:W-:Y:S05]  /*5740*/  BSYNC B1 ;  /* 0x0000000000017941 */ /* 0x000fea0003800000 */
.L_x_110:
[----:B-----5:R-:W-:Y:S01]  /*5750*/  FMUL R15, R107, R88 ;  /* 0x000000586b0f7220 */ /* 0x020fe20000400000 */
[----:B------:R-:W-:Y:S01]  /*5760*/  ISETP.NE.AND P5, PT, R95, RZ, PT ;  /* 0x000000ff5f00720c */ /* 0x000fe20003fa5270 */
[----:B------:R-:W-:Y:S02]  /*5770*/  BSSY B1, `(.L_x_112) ;  /* 0x0000006000017945 */ /* 0x000fe40003800000 */
[----:B------:R-:W-:-:S05]  /*5780*/  FFMA R15, R130, R11, R15 ;  /* 0x0000000b820f7223 */ /* 0x000fca000000000f */
[----:B------:R0:W-:Y:S01]  /*5790*/  @P0 STG.E desc[UR16][R34.64+0x220], R15 ;  /* 0x0002200f22000986 */ /* 0x0001e2000c101910 */
[----:B------:R-:W-:-:S13]  /*57a0*/  ISETP.GT.AND P0, PT, R89, 0x80, P5 ;  /* 0x000000805900780c */ /* 0x000fda0002f04270 */
[----:B0-----:R-:W-:Y:S05]  /*57b0*/  @!P0 BRA `(.L_x_113) ;  /* 0x0000000000048947 */ /* 0x001fea0003800000 */
[----:B------:R0:W5:Y:S02]  /*57c0*/  LDG.E.LTC128B R107, desc[UR16][R44.64+0x200] ;  /* 0x000200102c6b7981 */ /* 0x000164000c1e1920 */
.L_x_113:
[----:B------:R-:W-:Y:S05]  /*57d0*/  BSYNC B1 ;  /* 0x0000000000017941 */ /* 0x000fea0003800000 */
.L_x_112:
        /* <DEDUP_REMOVED lines=8> */
.L_x_115:
[----:B------:R-:W-:Y:S05]  /*5860*/  BSYNC B1 ;  /* 0x0000000000017941 */ /* 0x000fea0003800000 */
.L_x_114:
[----:B-----5:R-:W-:Y:S01]  /*5870*/  FMUL R15, R107, R88 ;  /* 0x000000586b0f7220 */ /* 0x020fe20000400000 */
[----:B------:R-:W-:Y:S03]  /*5880*/  BSSY B1, `(.L_x_116) ;  /* 0x0000006000017945 */ /* 0x000fe60003800000 */
[----:B------:R-:W-:-:S05]  /*5890*/  FFMA R15, R126, R11, R15 ;  /* 0x0000000b7e0f7223 */ /* 0x000fca000000000f */
[----:B------:R0:W-:Y:S01]  /*58a0*/  @P0 STG.E desc[UR16][R40.64+0x200], R15 ;  /* 0x0002000f28000986 */ /* 0x0001e2000c101910 */
[----:B------:R-:W-:-:S13]  /*58b0*/  ISETP.GT.AND P0, PT, R89, 0x88, P5 ;  /* 0x000000885900780c */ /* 0x000fda0002f04270 */
[----:B0-----:R-:W-:Y:S05]  /*58c0*/  @!P0 BRA `(.L_x_117) ;  /* 0x0000000000048947 */ /* 0x001fea0003800000 */
[----:B------:R0:W5:Y:S02]  /*58d0*/  LDG.E.LTC128B R107, desc[UR16][R44.64+0x220] ;  /* 0x000220102c6b7981 */ /* 0x000164000c1e1920 */
.L_x_117:
[----:B------:R-:W-:Y:S05]  /*58e0*/  BSYNC B1 ;  /* 0x0000000000017941 */ /* 0x000fea0003800000 */
.L_x_116:
[----:B-----5:R-:W-:Y:S01]  /*58f0*/  FMUL R15, R107, R88 ;  /* 0x000000586b0f7220 */ /* 0x020fe20000400000 */
[----:B------:R-:W-:Y:S03]  /*5900*/  BSSY B1, `(.L_x_118) ;  /* 0x0000006000017945 */ /* 0x000fe60003800000 */
[----:B------:R-:W-:-:S05]  /*5910*/  FFMA R15, R124, R11, R15 ;  /* 0x0000000b7c0f7223 */ /* 0x000fca000000000f */
[----:B------:R0:W-:Y:S01]  /*5920*/  @P0 STG.E desc[UR16][R42.64+0x220], R15 ;  /* 0x0002200f2a000986 */ /* 0x0001e2000c101910 */
[----:B------:R-:W-:-:S13]  /*5930*/  ISETP.GT.AND P0, PT, R89, 0x88, P4 ;  /* 0x000000885900780c */ /* 0x000fda0002704270 */
[----:B0-----:R-:W-:Y:S05]  /*5940*/  @!P0 BRA `(.L_x_119) ;  /* 0x0000000000048947 */ /* 0x001fea0003800000 */
[----:B------:R0:W5:Y:S02]  /*5950*/  LDG.E.LTC128B R107, desc[UR16][R46.64+0x220] ;  /* 0x000220102e6b7981 */ /* 0x000164000c1e1920 */
.L_x_119:
[----:B------:R-:W-:Y:S05]  /*5960*/  BSYNC B1 ;  /* 0x0000000000017941 */ /* 0x000fea0003800000 */
.L_x_118:
        /* <DEDUP_REMOVED lines=8> */
.L_x_121:
[----:B------:R-:W-:Y:S05]  /*59f0*/  BSYNC B1 ;  /* 0x0000000000017941 */ /* 0x000fea0003800000 */
.L_x_120:
        /* <DEDUP_REMOVED lines=8> */
.L_x_123:
[----:B------:R-:W-:Y:S05]  /*5a80*/  BSYNC B1 ;  /* 0x0000000000017941 */ /* 0x000fea0003800000 */
.L_x_122:
[----:B-----5:R-:W-:Y:S01]  /*5a90*/  FMUL R15, R107, R88 ;  /* 0x000000586b0f7220 */ /* 0x020fe20000400000 */
[----:B------:R-:W-:Y:S03]  /*5aa0*/  BSSY B1, `(.L_x_124) ;  /* 0x0000006000017945 */ /* 0x000fe60003800000 */
[----:B------:R-:W-:-:S05]  /*5ab0*/  FFMA R15, R118, R11, R15 ;  /* 0x0000000b760f7223 */ /* 0x000fca000000000f */
[----:B------:R0:W-:Y:S01]  /*5ac0*/  @P0 STG.E desc[UR16][R48.64+0x200], R15 ;  /* 0x0002000f30000986 */ /* 0x0001e2000c101910 */
[----:B------:R-:W-:-:S13]  /*5ad0*/  ISETP.GT.AND P0, PT, R89, 0x88, P5 ;  /* 0x000000885900780c */ /* 0x000fda0002f04270 */
[----:B0-----:R-:W-:Y:S05]  /*5ae0*/  @!P0 BRA `(.L_x_125) ;  /* 0x0000000000048947 */ /* 0x001fea0003800000 */
[----:B------:R0:W5:Y:S02]  /*5af0*/  LDG.E.LTC128B R107, desc[UR16][R52.64+0x220] ;  /* 0x00022010346b7981 */ /* 0x000164000c1e1920 */
.L_x_125:
[----:B------:R-:W-:Y:S05]  /*5b00*/  BSYNC B1 ;  /* 0x0000000000017941 */ /* 0x000fea0003800000 */
.L_x_124:
[----:B-----5:R-:W-:Y:S01]  /*5b10*/  FMUL R15, R107, R88 ;  /* 0x000000586b0f7220 */ /* 0x020fe20000400000 */
[----:B------:R-:W-:Y:S03]  /*5b20*/  BSSY B1, `(.L_x_126) ;  /* 0x0000006000017945 */ /* 0x000fe60003800000 */
[----:B------:R-:W-:-:S05]  /*5b30*/  FFMA R15, R116, R11, R15 ;  /* 0x0000000b740f7223 */ /* 0x000fca000000000f */
[----:B------:R0:W-:Y:S01]  /*5b40*/  @P0 STG.E desc[UR16][R50.64+0x220], R15 ;  /* 0x0002200f32000986 */ /* 0x0001e2000c101910 */
[----:B------:R-:W-:-:S13]  /*5b50*/  ISETP.GT.AND P0, PT, R89, 0x88, P4 ;  /* 0x000000885900780c */ /* 0x000fda0002704270 */
[----:B0-----:R-:W-:Y:S05]  /*5b60*/  @!P0 BRA `(.L_x_127) ;  /* 0x0000000000048947 */ /* 0x001fea0003800000 */
[----:B------:R0:W5:Y:S02]  /*5b70*/  LDG.E.LTC128B R107, desc[UR16][R54.64+0x220] ;  /* 0x00022010366b7981 */ /* 0x000164000c1e1920 */
.L_x_127:
[----:B------:R-:W-:Y:S05]  /*5b80*/  BSYNC B1 ;  /* 0x0000000000017941 */ /* 0x000fea0003800000 */
.L_x_126:
        /* <DEDUP_REMOVED lines=8> */
.L_x_129:
[----:B------:R-:W-:Y:S05]  /*5c10*/  BSYNC B1 ;  /* 0x0000000000017941 */ /* 0x000fea0003800000 */
.L_x_128:
        /* <DEDUP_REMOVED lines=8> */
.L_x_131:
[----:B------:R-:W-:Y:S05]  /*5ca0*/  BSYNC B1 ;  /* 0x0000000000017941 */ /* 0x000fea0003800000 */
.L_x_130:
[----:B-----5:R-:W-:Y:S01]  /*5cb0*/  FMUL R15, R107, R88 ;  /* 0x000000586b0f7220 */ /* 0x020fe20000400000 */
[----:B------:R-:W-:Y:S03]  /*5cc0*/  BSSY B1, `(.L_x_132) ;  /* 0x0000006000017945 */ /* 0x000fe60003800000 */
[----:B------:R-:W-:-:S05]  /*5cd0*/  FFMA R15, R110, R11, R15 ;  /* 0x0000000b6e0f7223 */ /* 0x000fca000000000f */
[----:B------:R0:W-:Y:S01]  /*5ce0*/  @P0 STG.E desc[UR16][R56.64+0x200], R15 ;  /* 0x0002000f38000986 */ /* 0x0001e2000c101910 */
[----:B------:R-:W-:-:S13]  /*5cf0*/  ISETP.GT.AND P0, PT, R89, 0x88, P5 ;  /* 0x000000885900780c */ /* 0x000fda0002f04270 */
[----:B0-----:R-:W-:Y:S05]  /*5d00*/  @!P0 BRA `(.L_x_133) ;  /* 0x0000000000048947 */ /* 0x001fea0003800000 */
[----:B------:R0:W5:Y:S02]  /*5d10*/  LDG.E.LTC128B R107, desc[UR16][R60.64+0x220] ;  /* 0x000220103c6b7981 */ /* 0x000164000c1e1920 */
.L_x_133:
[----:B------:R-:W-:Y:S05]  /*5d20*/  BSYNC B1 ;  /* 0x0000000000017941 */ /* 0x000fea0003800000 */
.L_x_132:
[----:B-----5:R-:W-:Y:S01]  /*5d30*/  FMUL R15, R107, R88 ;  /* 0x000000586b0f7220 */ /* 0x020fe20000400000 */
[----:B------:R-:W-:Y:S01]  /*5d40*/  ISETP.GT.AND P4, PT, R89, 0x88, P4 ;  /* 0x000000885900780c */ /* 0x000fe20002784270 */
[----:B------:R-:W-:Y:S02]  /*5d50*/  BSSY B1, `(.L_x_134) ;  /* 0x0000005000017945 */ /* 0x000fe40003800000 */
[----:B------:R-:W-:-:S05]  /*5d60*/  FFMA R15, R108, R11, R15 ;  /* 0x0000000b6c0f7223 */ /* 0x000fca000000000f */
[----:B------:R0:W-:Y:S05]  /*5d70*/  @P0 STG.E desc[UR16][R58.64+0x220], R15 ;  /* 0x0002200f3a000986 */ /* 0x0001ea000c101910 */
[----:B------:R-:W-:Y:S05]  /*5d80*/  @!P4 BRA `(.L_x_135) ;  /* 0x000000000004c947 */ /* 0x000fea0003800000 */
[----:B------:R0:W5:Y:S02]  /*5d90*/  LDG.E.LTC128B R107, desc[UR16][R62.64+0x220] ;  /* 0x000220103e6b7981 */ /* 0x000164000c1e1920 */
.L_x_135:
[----:B------:R-:W-:Y:S05]  /*5da0*/  BSYNC B1 ;  /* 0x0000000000017941 */ /* 0x000fea0003800000 */
.L_x_134:
[----:B0----5:R-:W-:Y:S01]  /*5db0*/  FMUL R15, R107, R88 ;  /* 0x000000586b0f7220 */ /* 0x021fe20000400000 */
[----:B------:R-:W-:Y:S01]  /*5dc0*/  ISETP.GT.AND P0, PT, R89, 0x80, P6 ;  /* 0x000000805900780c */ /* 0x000fe20003704270 */
[----:B------:R-:W-:Y:S02]  /*5dd0*/  BSSY B1, `(.L_x_136) ;  /* 0x0000005000017945 */ /* 0x000fe40003800000 */
[----:B------:R-:W-:-:S05]  /*5de0*/  FFMA R15, R106, R11, R15 ;  /* 0x0000000b6a0f7223 */ /* 0x000fca000000000f */
[----:B------:R0:W-:Y:S05]  /*5df0*/  @P4 STG.E desc[UR16][R172.64+0x220], R15 ;  /* 0x0002200fac004986 */ /* 0x0001ea000c101910 */
[----:B------:R-:W-:Y:S05]  /*5e00*/  @!P0 BRA `(.L_x_137) ;  /* 0x0000000000048947 */ /* 0x000fea0003800000 */
[----:B------:R0:W5:Y:S02]  /*5e10*/  LDG.E.LTC128B R107, desc[UR16][R76.64+0x200] ;  /* 0x000200104c6b7981 */ /* 0x000164000c1e1920 */
.L_x_137:
[----:B------:R-:W-:Y:S05]  /*5e20*/  BSYNC B1 ;  /* 0x0000000000017941 */ /* 0x000fea0003800000 */
.L_x_136:
[----:B0----5:R-:W-:Y:S01]  /*5e30*/  FMUL R15, R107, R88 ;  /* 0x000000586b0f7220 */ /* 0x021fe20000400000 */
[----:B------:R-:W-:Y:S01]  /*5e40*/  ISETP.GT.AND P4, PT, R89, 0x80, P3 ;  /* 0x000000805900780c */ /* 0x000fe20001f84270 */
[----:B------:R-:W-:Y:S02]  /*5e50*/  BSSY B1, `(.L_x_138) ;  /* 0x0000005000017945 */ /* 0x000fe40003800000 */
[----:B------:R-:W-:-:S05]  /*5e60*/  FFMA R15, R104, R11, R15 ;  /* 0x0000000b680f7223 */ /* 0x000fca000000000f */
[----:B------:R0:W-:Y:S05]  /*5e70*/  @P0 STG.E desc[UR16][R170.64+0x200], R15 ;  /* 0x0002000faa000986 */ /* 0x0001ea000c101910 */
[----:B------:R-:W-:Y:S05]  /*5e80*/  @!P4 BRA `(.L_x_139) ;  /* 0x000000000004c947 */ /* 0x000fea0003800000 */
[----:B------:R0:W5:Y:S02]  /*5e90*/  LDG.E.LTC128B R107, desc[UR16][R78.64+0x200] ;  /* 0x000200104e6b7981 */ /* 0x000164000c1e1920 */
.L_x_139:
[----:B------:R-:W-:Y:S05]  /*5ea0*/  BSYNC B1 ;  /* 0x0000000000017941 */ /* 0x000fea0003800000 */
.L_x_138:
[----:B0----5:R-:W-:Y:S01]  /*5eb0*/  FMUL R15, R107, R88 ;  /* 0x000000586b0f7220 */ /* 0x021fe20000400000 */
[----:B------:R-:W-:Y:S01]  /*5ec0*/  ISETP.GT.AND P0, PT, R89, 0x88, P6 ;  /* 0x000000885900780c */ /* 0x000fe20003704270 */
[----:B------:R-:W-:Y:S02]  /*5ed0*/  BSSY B1, `(.L_x_140) ;  /* 0x0000005000017945 */ /* 0x000fe40003800000 */
[----:B------:R-:W-:-:S05]  /*5ee0*/  FFMA R15, R102, R11, R15 ;  /* 0x0000000b660f7223 */ /* 0x000fca000000000f */
[----:B------:R0:W-:Y:S05]  /*5ef0*/  @P4 STG.E desc[UR16][R72.64+0x200], R15 ;  /* 0x0002000f48004986 */ /* 0x0001ea000c101910 */
[----:B------:R-:W-:Y:S05]  /*5f00*/  @!P0 BRA `(.L_x_141) ;  /* 0x0000000000048947 */ /* 0x000fea0003800000 */
[----:B------:R0:W5:Y:S02]  /*5f10*/  LDG.E.LTC128B R107, desc[UR16][R76.64+0x220] ;  /* 0x000220104c6b7981 */ /* 0x000164000c1e1920 */
.L_x_141:
[----:B------:R-:W-:Y:S05]  /*5f20*/  BSYNC B1 ;  /* 0x0000000000017941 */ /* 0x000fea0003800000 */
.L_x_140:
[----:B0----5:R-:W-:Y:S01]  /*5f30*/  FMUL R15, R107, R88 ;  /* 0x000000586b0f7220 */ /* 0x021fe20000400000 */
[----:B------:R-:W-:Y:S01]  /*5f40*/  ISETP.GT.AND P3, PT, R89, 0x88, P3 ;  /* 0x000000885900780c */ /* 0x000fe20001f64270 */
[----:B------:R-:W-:Y:S02]  /*5f50*/  BSSY B1, `(.L_x_142) ;  /* 0x0000005000017945 */ /* 0x000fe40003800000 */
[----:B------:R-:W-:-:S05]  /*5f60*/  FFMA R15, R100, R11, R15 ;  /* 0x0000000b640f7223 */ /* 0x000fca000000000f */
[----:B------:R0:W-:Y:S05]  /*5f70*/  @P0 STG.E desc[UR16][R74.64+0x220], R15 ;  /* 0x0002200f4a000986 */ /* 0x0001ea000c101910 */
[----:B------:R-:W-:Y:S05]  /*5f80*/  @!P3 BRA `(.L_x_143) ;  /* 0x000000000004b947 */ /* 0x000fea0003800000 */
[----:B------:R0:W5:Y:S02]  /*5f90*/  LDG.E.LTC128B R107, desc[UR16][R78.64+0x220] ;  /* 0x000220104e6b7981 */ /* 0x000164000c1e1920 */
.L_x_143:
[----:B------:R-:W-:Y:S05]  /*5fa0*/  BSYNC B1 ;  /* 0x0000000000017941 */ /* 0x000fea0003800000 */
.L_x_142:
[----:B0----5:R-:W-:Y:S01]  /*5fb0*/  FMUL R15, R107, R88 ;  /* 0x000000586b0f7220 */ /* 0x021fe20000400000 */
[----:B------:R-:W-:Y:S01]  /*5fc0*/  ISETP.GT.AND P0, PT, R89, 0x80, P2 ;  /* 0x000000805900780c */ /* 0x000fe20001704270 */
[----:B------:R-:W-:Y:S02]  /*5fd0*/  BSSY B1, `(.L_x_144) ;  /* 0x0000005000017945 */ /* 0x000fe40003800000 */
[----:B------:R-:W-:-:S05]  /*5fe0*/  FFMA R15, R98, R11, R15 ;  /* 0x0000000b620f7223 */ /* 0x000fca000000000f */
[----:B------:R0:W-:Y:S05]  /*5ff0*/  @P3 STG.E desc[UR16][R164.64+0x220], R15 ;  /* 0x0002200fa4003986 */ /* 0x0001ea000c101910 */
[----:B------:R-:W-:Y:S05]  /*6000*/  @!P0 BRA `(.L_x_145) ;  /* 0x0000000000048947 */ /* 0x000fea0003800000 */
[----:B------:R0:W5:Y:S02]  /*6010*/  LDG.E.LTC128B R107, desc[UR16][R12.64+0x200] ;  /* 0x000200100c6b7981 */ /* 0x000164000c1e1920 */
.L_x_145:
[----:B------:R-:W-:Y:S05]  /*6020*/  BSYNC B1 ;  /* 0x0000000000017941 */ /* 0x000fea0003800000 */
.L_x_144:
[----:B0----5:R-:W-:Y:S01]  /*6030*/  FMUL R15, R107, R88 ;  /* 0x000000586b0f7220 */ /* 0x021fe20000400000 */
[----:B------:R-:W-:Y:S01]  /*6040*/  ISETP.GT.AND P3, PT, R89, 0x80, P1 ;  /* 0x000000805900780c */ /* 0x000fe20000f64270 */
[----:B------:R-:W-:Y:S02]  /*6050*/  BSSY B1, `(.L_x_146) ;  /* 0x0000005000017945 */ /* 0x000fe40003800000 */
[----:B------:R-:W-:-:S05]  /*6060*/  FFMA R15, R96, R11, R15 ;  /* 0x0000000b600f7223 */ /* 0x000fca000000000f */
[----:B------:R0:W-:Y:S05]  /*6070*/  @P0 STG.E desc[UR16][R162.64+0x200], R15 ;  /* 0x0002000fa2000986 */ /* 0x0001ea000c101910 */
[----:B------:R-:W-:Y:S05]  /*6080*/  @!P3 BRA `(.L_x_147) ;  /* 0x000000000004b947 */ /* 0x000fea0003800000 */
[----:B------:R0:W5:Y:S02]  /*6090*/  LDG.E.LTC128B R107, desc[UR16][R64.64+0x200] ;  /* 0x00020010406b7981 */ /* 0x000164000c1e1920 */
.L_x_147:
[----:B------:R-:W-:Y:S05]  /*60a0*/  BSYNC B1 ;  /* 0x0000000000017941 */ /* 0x000fea0003800000 */
.L_x_146:
[----:B0----5:R-:W-:Y:S01]  /*60b0*/  FMUL R15, R107, R88 ;  /* 0x000000586b0f7220 */ /* 0x021fe20000400000 */
[----:B------:R-:W-:Y:S01]  /*60c0*/  ISETP.GT.AND P2, PT, R89, 0x88, P2 ;  /* 0x000000885900780c */ /* 0x000fe20001744270 */
[----:B------:R-:W-:Y:S02]  /*60d0*/  BSSY B1, `(.L_x_148) ;  /* 0x0000005000017945 */ /* 0x000fe40003800000 */
[----:B------:R-:W-:-:S05]  /*60e0*/  FFMA R15, R94, R11, R15 ;  /* 0x0000000b5e0f7223 */ /* 0x000fca000000000f */
[----:B------:R0:W-:Y:S05]  /*60f0*/  @P3 STG.E desc[UR16][R66.64+0x200], R15 ;  /* 0x0002000f42003986 */ /* 0x0001ea000c101910 */
[----:B------:R-:W-:Y:S05]  /*6100*/  @!P2 BRA `(.L_x_149) ;  /* 0x000000000004a947 */ /* 0x000fea0003800000 */
[----:B------:R0:W5:Y:S02]  /*6110*/  LDG.E.LTC128B R107, desc[UR16][R12.64+0x220] ;  /* 0x000220100c6b7981 */ /* 0x000164000c1e1920 */
.L_x_149:
[----:B------:R-:W-:Y:S05]  /*6120*/  BSYNC B1 ;  /* 0x0000000000017941 */ /* 0x000fea0003800000 */
.L_x_148:
[----:B0----5:R-:W-:Y:S01]  /*6130*/  FMUL R13, R107, R88 ;  /* 0x000000586b0d7220 */ /* 0x021fe20000400000 */
[----:B------:R-:W-:Y:S01]  /*6140*/  ISETP.GT.AND P1, PT, R89, 0x88, P1 ;  /* 0x000000885900780c */ /* 0x000fe20000f24270 */
[----:B------:R-:W-:Y:S02]  /*6150*/  BSSY B1, `(.L_x_150) ;  /* 0x0000005000017945 */ /* 0x000fe40003800000 */
[----:B------:R-:W-:-:S05]  /*6160*/  FFMA R13, R92, R11, R13 ;  /* 0x0000000b5c0d7223 */ /* 0x000fca000000000d */
[----:B------:R0:W-:Y:S05]  /*6170*/  @P2 STG.E desc[UR16][R158.64+0x220], R13 ;  /* 0x0002200d9e002986 */ /* 0x0001ea000c101910 */
[----:B------:R-:W-:Y:S05]  /*6180*/  @!P1 BRA `(.L_x_151) ;  /* 0x0000000000049947 */ /* 0x000fea0003800000 */
[----:B------:R0:W5:Y:S02]  /*6190*/  LDG.E.LTC128B R107, desc[UR16][R64.64+0x220] ;  /* 0x00022010406b7981 */ /* 0x000164000c1e1920 */
.L_x_151:
[----:B------:R-:W-:Y:S05]  /*61a0*/  BSYNC B1 ;  /* 0x0000000000017941 */ /* 0x000fea0003800000 */
.L_x_150:
[----:B-----5:R-:W-:-:S04]  /*61b0*/  FMUL R107, R107, R88 ;  /* 0x000000586b6b7220 */ /* 0x020fc80000400000 */
[----:B------:R-:W-:Y:S01]  /*61c0*/  FFMA R107, R90, R11, R107 ;  /* 0x0000000b5a6b7223 */ /* 0x000fe2000000006b */
[----:B------:R-:W-:Y:S06]  /*61d0*/  @!P1 BRA `(.L_x_152) ;  /* 0x0000001000989947 */ /* 0x000fec0003800000 */
[----:B------:R0:W-:Y:S01]  /*61e0*/  STG.E desc[UR16][R70.64+0x220], R107 ;  /* 0x0002206b46007986 */ /* 0x0001e2000c101910 */
[----:B------:R-:W-:Y:S05]  /*61f0*/  BRA `(.L_x_152) ;  /* 0x0000001000907947 */ /* 0x000fea0003800000 */
.L_x_29:
[----:B------:R-:W-:Y:S01]  /*6200*/  ULDC.64 UR6, c[0x0][0x6c0] ;  /* 0x0001b00000067ab9 */ /* 0x000fe20000000a00 */
[----:B------:R-:W-:Y:S01]  /*6210*/  ISETP.GT.AND P4, PT, R99, 0x1, PT ;  /* 0x000000016300780c */ /* 0x000fe20003f84270 */
[-C--:B--2---:R-:W-:Y:S01]  /*6220*/  FMUL R101, R101, R11.reuse ;  /* 0x0000000b65657220 */ /* 0x084fe20000400000 */
[C---:B------:R-:W-:Y:S01]  /*6230*/  LEA R12, P1, R28.reuse, UR6, 0x2 ;  /* 0x000000061c0c7c11 */ /* 0x040fe2000f8210ff */
[-C--:B------:R-:W-:Y:S01]  /*6240*/  FMUL R103, R103, R11.reuse ;  /* 0x0000000b67677220 */ /* 0x080fe20000400000 */
[----:B------:R-:W-:Y:S01]  /*6250*/  ISETP.GT.AND P5, PT, R99, 0x8, PT ;  /* 0x000000086300780c */ /* 0x000fe20003fa4270 */
[----:B------:R-:W-:Y:S01]  /*6260*/  IMAD R23, R27, 0x1c, RZ ;  /* 0x0000001c1b177824 */ /* 0x000fe200078e02ff */
[----:B------:R-:W-:Y:S01]  /*6270*/  LEA.HI.X R13, R28, UR7, R31, 0x2, P1 ;  /* 0x000000071c0d7c11 */ /* 0x000fe200088f141f */
[-C--:B------:R-:W-:Y:S01]  /*6280*/  FMUL R17, R212, R11.reuse ;  /* 0x0000000bd4117220 */ /* 0x080fe20000400000 */
[C---:B------:R-:W-:Y:S01]  /*6290*/  ISETP.GT.AND P1, PT, R89.reuse, RZ, P4 ;  /* 0x000000ff5900720c */ /* 0x040fe20002724270 */
[-C--:B------:R-:W-:Y:S01]  /*62a0*/  FMUL R21, R200, R11.reuse ;  /* 0x0000000bc8157220 */ /* 0x080fe20000400000 */
[----:B------:R-:W-:Y:S01]  /*62b0*/  LEA R14, P3, R26, R12, 0x2 ;  /* 0x0000000c1a0e7211 */ /* 0x000fe200078610ff */
[----:B------:R-:W-:Y:S01]  /*62c0*/  @P2 STG.E desc[UR16][R12.64], R101 ;  /* 0x000000650c002986 */ /* 0x000fe2000c101910 */
[C---:B------:R-:W-:Y:S01]  /*62d0*/  ISETP.GT.AND P2, PT, R89.reuse, 0x8, P0 ;  /* 0x000000085900780c */ /* 0x040fe20000744270 */
[----:B------:R-:W-:Y:S01]  /*62e0*/  FMUL R25, R22, R11 ;  /* 0x0000000b16197220 */ /* 0x000fe20000400000 */
[C-C-:B------:R-:W-:Y:S01]  /*62f0*/  LEA.HI.X R15, R26.reuse, R13, R27.reuse, 0x2, P3 ;  /* 0x0000000d1a0f7211 */ /* 0x140fe200018f141b */
[----:B------:R-:W-:Y:S01]  /*6300*/  IMAD.SHL.U32 R73, R26, 0x20, RZ ;  /* 0x000000201a497824 */ /* 0x000fe200078e00ff */
[----:B------:R-:W-:Y:S01]  /*6310*/  ISETP.GT.AND P3, PT, R89, 0x8, P4 ;  /* 0x000000085900780c */ /* 0x000fe20002764270 */
[-C--:B------:R-:W-:Y:S01]  /*6320*/  FMUL R29, R206, R11.reuse ;  /* 0x0000000bce1d7220 */ /* 0x080fe20000400000 */
[C---:B------:R-:W-:Y:S01]  /*6330*/  SHF.L.U64.HI R71, R26.reuse, 0x5, R27 ;  /* 0x000000051a477819 */ /* 0x040fe2000001021b */
[----:B------:R-:W-:Y:S01]  /*6340*/  IMAD.WIDE.U32 R18, R26, 0x1c, R14 ;  /* 0x0000001c1a127825 */ /* 0x000fe200078e000e */
[----:B------:R-:W-:Y:S01]  /*6350*/  ISETP.GT.AND P4, PT, R99, 0x9, PT ;  /* 0x000000096300780c */ /* 0x000fe20003f84270 */
[----:B------:R-:W-:Y:S01]  /*6360*/  @P1 STG.E desc[UR16][R14.64], R103 ;  /* 0x000000670e001986 */ /* 0x000fe2000c101910 */
[----:B------:R-:W-:Y:S01]  /*6370*/  ISETP.GT.AND P1, PT, R89, RZ, P5 ;  /* 0x000000ff5900720c */ /* 0x000fe20002f24270 */
[----:B------:R-:W-:Y:S01]  /*6380*/  FMUL R33, R204, R11 ;  /* 0x0000000bcc217220 */ /* 0x000fe20000400000 */
[----:B------:R-:W-:Y:S01]  /*6390*/  IADD3 R19, R23, R19, RZ ;  /* 0x0000001317137210 */ /* 0x000fe20007ffe0ff */
[----:B------:R0:W-:Y:S01]  /*63a0*/  @P2 STG.E desc[UR16][R12.64+0x20], R17 ;  /* 0x000020110c002986 */ /* 0x0001e2000c101910 */
[----:B------:R-:W-:Y:S01]  /*63b0*/  ISETP.GT.AND P2, PT, R89, RZ, P4 ;  /* 0x000000ff5900720c */ /* 0x000fe20002744270 */
[-C--:B------:R-:W-:Y:S01]  /*63c0*/  FMUL R37, R194, R11.reuse ;  /* 0x0000000bc2257220 */ /* 0x080fe20000400000 */
[-C--:B------:R-:W-:Y:S01]  /*63d0*/  FMUL R39, R192, R11.reuse ;  /* 0x0000000bc0277220 */ /* 0x080fe20000400000 */
[----:B------:R1:W-:Y:S01]  /*63e0*/  @P3 STG.E desc[UR16][R14.64+0x20], R21 ;  /* 0x000020150e003986 */ /* 0x0003e2000c101910 */
[----:B------:R-:W-:Y:S01]  /*63f0*/  ISETP.GT.AND P3, PT, R99, 0x11, PT ;  /* 0x000000116300780c */ /* 0x000fe20003f64270 */
[-C--:B------:R-:W-:Y:S01]  /*6400*/  FMUL R45, R190, R11.reuse ;  /* 0x0000000bbe2d7220 */ /* 0x080fe20000400000 */
[-C--:B------:R-:W-:Y:S01]  /*6410*/  FMUL R51, R182, R11.reuse ;  /* 0x0000000bb6337220 */ /* 0x080fe20000400000 */
[-C--:B------:R-:W-:Y:S01]  /*6420*/  FMUL R53, R178, R11.reuse ;  /* 0x0000000bb2357220 */ /* 0x080fe20000400000 */
[-C--:B------:R-:W-:Y:S01]  /*6430*/  FMUL R55, R176, R11.reuse ;  /* 0x0000000bb0377220 */ /* 0x080fe20000400000 */
[----:B------:R-:W-:Y:S01]  /*6440*/  @P1 STG.E desc[UR16][R18.64], R25 ;  /* 0x0000001912001986 */ /* 0x000fe2000c101910 */
[----:B------:R-:W-:Y:S01]  /*6450*/  IADD3 R22, P1, R73, R14, RZ ;  /* 0x0000000e49167210 */ /* 0x000fe20007f3e0ff */
[-C--:B0-----:R-:W-:Y:S01]  /*6460*/  FMUL R17, R210, R11.reuse ;  /* 0x0000000bd2117220 */ /* 0x081fe20000400000 */
[-C--:B------:R-:W-:Y:S01]  /*6470*/  FMUL R57, R174, R11.reuse ;  /* 0x0000000bae397220 */ /* 0x080fe20000400000 */
[-C--:B------:R-:W-:Y:S01]  /*6480*/  FMUL R59, R172, R11.reuse ;  /* 0x0000000bac3b7220 */ /* 0x080fe20000400000 */
[-C--:B------:R-:W-:Y:S01]  /*6490*/  FMUL R61, R170, R11.reuse ;  /* 0x0000000baa3d7220 */ /* 0x080fe20000400000 */
[----:B------:R-:W-:Y:S01]  /*64a0*/  IMAD.X R23, R71, 0x1, R15, P1 ;  /* 0x0000000147177824 */ /* 0x000fe200008e060f */
[C---:B------:R-:W-:Y:S01]  /*64b0*/  ISETP.GT.AND P1, PT, R89.reuse, 0x8, P5 ;  /* 0x000000085900780c */ /* 0x040fe20002f24270 */
[-C--:B-1----:R-:W-:Y:S01]  /*64c0*/  FMUL R21, R208, R11.reuse ;  /* 0x0000000bd0157220 */ /* 0x082fe20000400000 */
[-C--:B------:R-:W-:Y:S01]  /*64d0*/  FMUL R63, R168, R11.reuse ;  /* 0x0000000ba83f7220 */ /* 0x080fe20000400000 */
[-C--:B------:R-:W-:Y:S01]  /*64e0*/  FMUL R65, R166, R11.reuse ;  /* 0x0000000ba6417220 */ /* 0x080fe20000400000 */
[----:B------:R-:W-:Y:S01]  /*64f0*/  @P2 STG.E desc[UR16][R22.64], R17 ;  /* 0x0000001116002986 */ /* 0x000fe2000c101910 */
[----:B------:R-:W-:Y:S01]  /*6500*/  ISETP.GT.AND P2, PT, R89, 0x8, P4 ;  /* 0x000000085900780c */ /* 0x000fe20002744270 */
[-C--:B------:R-:W-:Y:S01]  /*6510*/  FMUL R67, R164, R11.reuse ;  /* 0x0000000ba4437220 */ /* 0x080fe20000400000 */
[----:B------:R-:W-:Y:S01]  /*6520*/  ISETP.GT.AND P4, PT, R99, 0x10, PT ;  /* 0x000000106300780c */ /* 0x000fe20003f84270 */
[----:B------:R-:W-:-:S05]  /*6530*/  FMUL R69, R162, R11 ;  /* 0x0000000ba2457220 */ /* 0x000fca0000400000 */
[----:B------:R-:W-:Y:S01]  /*6540*/  @P1 STG.E desc[UR16][R18.64+0x20], R21 ;  /* 0x0000201512001986 */ /* 0x000fe2000c101910 */
[----:B------:R-:W-:-:S04]  /*6550*/  IADD3 R30, P1, R73, R18, RZ ;  /* 0x00000012491e7210 */ /* 0x000fc80007f3e0ff */
[----:B------:R0:W-:Y:S01]  /*6560*/  @P2 STG.E desc[UR16][R22.64+0x20], R29 ;  /* 0x0000201d16002986 */ /* 0x0001e2000c101910 */
[----:B------:R-:W-:Y:S01]  /*6570*/  IMAD.X R31, R71, 0x1, R19, P1 ;  /* 0x00000001471f7824 */ /* 0x000fe200008e0613 */
[----:B------:R-:W-:Y:S02]  /*6580*/  ISETP.GT.AND P1, PT, R89, RZ, P4 ;  /* 0x000000ff5900720c */ /* 0x000fe40002724270 */
[----:B------:R-:W-:Y:S01]  /*6590*/  ISETP.GT.AND P2, PT, R99, 0x19, PT ;  /* 0x000000196300780c */ /* 0x000fe20003f44270 */
[----:B0-----:R-:W-:-:S10]  /*65a0*/  FMUL R29, R198, R11 ;  /* 0x0000000bc61d7220 */ /* 0x001fd40000400000 */
[----:B------:R0:W-:Y:S01]  /*65b0*/  @P1 STG.E desc[UR16][R30.64], R33 ;  /* 0x000000211e001986 */ /* 0x0001e2000c101910 */
[----:B------:R-:W-:-:S05]  /*65c0*/  IADD3 R34, P1, R73, R22, RZ ;  /* 0x0000001649227210 */ /* 0x000fca0007f3e0ff */
[----:B------:R-:W-:Y:S01]  /*65d0*/  IMAD.X R35, R71, 0x1, R23, P1 ;  /* 0x0000000147237824 */ /* 0x000fe200008e0617 */
[----:B------:R-:W-:-:S05]  /*65e0*/  IADD3 R26, P1, R73, R34, RZ ;  /* 0x00000022491a7210 */ /* 0x000fca0007f3e0ff */
[----:B------:R-:W-:Y:S01]  /*65f0*/  IMAD.X R27, R71, 0x1, R35, P1 ;  /* 0x00000001471b7824 */ /* 0x000fe200008e0623 */
[----:B------:R-:W-:Y:S01]  /*6600*/  IADD3 R24, P1, R34, R73, RZ ;  /* 0x0000004922187210 */ /* 0x000fe20007f3e0ff */
[----:B0-----:R-:W-:-:S04]  /*6610*/  FMUL R33, R196, R11 ;  /* 0x0000000bc4217220 */ /* 0x001fc80000400000 */
[----:B------:R-:W-:Y:S01]  /*6620*/  IMAD.X R25, R35, 0x1, R71, P1 ;  /* 0x0000000123197824 */ /* 0x000fe200008e0647 */
[----:B------:R-:W-:-:S05]  /*6630*/  IADD3 R20, P1, R73, R26, RZ ;  /* 0x0000001a49147210 */ /* 0x000fca0007f3e0ff */
[----:B------:R-:W-:Y:S01]  /*6640*/  IMAD.X R21, R71, 0x1, R27, P1 ;  /* 0x0000000147157824 */ /* 0x000fe200008e061b */
[----:B------:R-:W-:-:S05]  /*6650*/  IADD3 R16, P1, R24, R73, RZ ;  /* 0x0000004918107210 */ /* 0x000fca0007f3e0ff */
[----:B------:R-:W-:Y:S01]  /*6660*/  IMAD.X R17, R25, 0x1, R71, P1 ;  /* 0x0000000119117824 */ /* 0x000fe200008e0647 */
[----:B------:R-:W-:-:S13]  /*6670*/  ISETP.GT.AND P1, PT, R89, RZ, P3 ;  /* 0x000000ff5900720c */ /* 0x000fda0001f24270 */
[----:B------:R0:W-:Y:S01]  /*6680*/  @P1 STG.E desc[UR16][R34.64], R29 ;  /* 0x0000001d22001986 */ /* 0x0001e2000c101910 */
[----:B------:R-:W-:-:S13]  /*6690*/  ISETP.GT.AND P1, PT, R89, 0x8, P4 ;  /* 0x000000085900780c */ /* 0x000fda0002724270 */
[----:B------:R-:W-:Y:S02]  /*66a0*/  @P1 IMAD.MOV.U32 R28, RZ, RZ, R30 ;  /* 0x000000ffff1c1224 */ /* 0x000fe400078e001e */
[----:B0-----:R-:W-:-:S05]  /*66b0*/  @P1 IMAD.MOV.U32 R29, RZ, RZ, R31 ;  /* 0x000000ffff1d1224 */ /* 0x001fca00078e001f */
[----:B------:R0:W-:Y:S01]  /*66c0*/  @P1 STG.E desc[UR16][R28.64+0x20], R33 ;  /* 0x000020211c001986 */ /* 0x0001e2000c101910 */
[----:B------:R-:W-:Y:S02]  /*66d0*/  ISETP.GT.AND P1, PT, R89, 0x8, P3 ;  /* 0x000000085900780c */ /* 0x000fe40001f24270 */
[----:B------:R-:W-:-:S11]  /*66e0*/  ISETP.GT.AND P3, PT, R99, 0x18, PT ;  /* 0x000000186300780c */ /* 0x000fd60003f64270 */
[----:B0-----:R-:W-:Y:S02]  /*66f0*/  @P1 IMAD.MOV.U32 R28, RZ, RZ, R34 ;  /* 0x000000ffff1c1224 */ /* 0x001fe400078e0022 */
[----:B------:R-:W-:-:S05]  /*6700*/  @P1 IMAD.MOV.U32 R29, RZ, RZ, R35 ;  /* 0x000000ffff1d1224 */ /* 0x000fca00078e0023 */
[----:B------:R0:W-:Y:S01]  /*6710*/  @P1 STG.E desc[UR16][R28.64+0x20], R37 ;  /* 0x000020251c001986 */ /* 0x0001e2000c101910 */
[----:B------:R-:W-:-:S05]  /*6720*/  IADD3 R40, P1, R73, R30, RZ ;  /* 0x0000001e49287210 */ /* 0x000fca0007f3e0ff */
[----:B------:R-:W-:Y:S01]  /*6730*/  IMAD.X R41, R71, 0x1, R31, P1 ;  /* 0x0000000147297824 */ /* 0x000fe200008e061f */
[----:B------:R-:W-:Y:S01]  /*6740*/  ISETP.GT.AND P1, PT, R89, RZ, P3 ;  /* 0x000000ff5900720c */ /* 0x000fe20001f24270 */
[----:B0-----:R-:W-:-:S12]  /*6750*/  FMUL R37, R188, R11 ;  /* 0x0000000bbc257220 */ /* 0x001fd80000400000 */
[----:B------:R0:W-:Y:S01]  /*6760*/  @P1 STG.E desc[UR16][R40.64], R39 ;  /* 0x0000002728001986 */ /* 0x0001e2000c101910 */
[----:B------:R-:W-:Y:S01]  /*6770*/  ISETP.GT.AND P1, PT, R89, RZ, P2 ;  /* 0x000000ff5900720c */ /* 0x000fe20001724270 */
[----:B0-----:R-:W-:-:S12]  /*6780*/  FMUL R39, R186, R11 ;  /* 0x0000000bba277220 */ /* 0x001fd80000400000 */
[----:B------:R0:W-:Y:S01]  /*6790*/  @P1 STG.E desc[UR16][R26.64], R45 ;  /* 0x0000002d1a001986 */ /* 0x0001e2000c101910 */
[----:B------:R-:W-:-:S04]  /*67a0*/  IADD3 R42, P1, R30, R73, RZ ;  /* 0x000000491e2a7210 */ /* 0x000fc80007f3e0ff */
[----:B------:R-:W-:Y:S02]  /*67b0*/  IADD3.X R43, R31, R71, RZ, P1, !PT ;  /* 0x000000471f2b7210 */ /* 0x000fe40000ffe4ff */
[----:B------:R-:W-:-:S05]  /*67c0*/  IADD3 R32, P1, R73, R20, RZ ;  /* 0x0000001449207210 */ /* 0x000fca0007f3e0ff */
[----:B------:R-:W-:Y:S01]  /*67d0*/  IMAD.X R33, R71, 0x1, R21, P1 ;  /* 0x0000000147217824 */ /* 0x000fe200008e0615 */
[----:B------:R-:W-:Y:S01]  /*67e0*/  IADD3 R28, P1, R16, R73, RZ ;  /* 0x00000049101c7210 */ /* 0x000fe20007f3e0ff */
[----:B0-----:R-:W-:-:S04]  /*67f0*/  FMUL R45, R184, R11 ;  /* 0x0000000bb82d7220 */ /* 0x001fc80000400000 */
[----:B------:R-:W-:Y:S01]  /*6800*/  IMAD.X R29, R17, 0x1, R71, P1 ;  /* 0x00000001111d7824 */ /* 0x000fe200008e0647 */
[----:B------:R-:W-:Y:S02]  /*6810*/  ISETP.GT.AND P1, PT, R89, 0x8, P3 ;  /* 0x000000085900780c */ /* 0x000fe40001f24270 */
[----:B------:R-:W-:-:S11]  /*6820*/  ISETP.GT.AND P3, PT, R99, 0x20, PT ;  /* 0x000000206300780c */ /* 0x000fd60003f64270 */
[----:B------:R-:W-:Y:S01]  /*6830*/  @P1 STG.E desc[UR16][R42.64+0x20], R37 ;  /* 0x000020252a001986 */ /* 0x000fe2000c101910 */
[----:B------:R-:W-:Y:S02]  /*6840*/  ISETP.GT.AND P1, PT, R89, 0x8, P2 ;  /* 0x000000085900780c */ /* 0x000fe40001724270 */
[----:B------:R-:W-:-:S11]  /*6850*/  ISETP.GT.AND P2, PT, R99, 0x21, PT ;  /* 0x000000216300780c */ /* 0x000fd60003f44270 */
[----:B------:R-:W-:Y:S01]  /*6860*/  @P1 STG.E desc[UR16][R24.64+0x20], R39 ;  /* 0x0000202718001986 */ /* 0x000fe2000c101910 */
[----:B------:R-:W-:-:S05]  /*6870*/  IADD3 R46, P1, R73, R40, RZ ;  /* 0x00000028492e7210 */ /* 0x000fca0007f3e0ff */
[----:B------:R-:W-:Y:S01]  /*6880*/  IMAD.X R47, R71, 0x1, R41, P1 ;  /* 0x00000001472f7824 */ /* 0x000fe200008e0629 */
[----:B------:R-:W-:-:S13]  /*6890*/  ISETP.GT.AND P1, PT, R89, RZ, P3 ;  /* 0x000000ff5900720c */ /* 0x000fda0001f24270 */
[----:B------:R0:W-:Y:S01]  /*68a0*/  @P1 STG.E desc[UR16][R46.64], R45 ;  /* 0x0000002d2e001986 */ /* 0x0001e2000c101910 */
[----:B------:R-:W-:Y:S01]  /*68b0*/  ISETP.GT.AND P1, PT, R89, RZ, P2 ;  /* 0x000000ff5900720c */ /* 0x000fe20001724270 */
[----:B0-----:R-:W-:-:S12]  /*68c0*/  FMUL R45, R180, R11 ;  /* 0x0000000bb42d7220 */ /* 0x001fd80000400000 */
[----:B------:R0:W-:Y:S01]  /*68d0*/  @P1 STG.E desc[UR16][R20.64], R51 ;  /* 0x0000003314001986 */ /* 0x0001e2000c101910 */
[----:B------:R-:W-:-:S05]  /*68e0*/  IADD3 R48, P1, R42, R73, RZ ;  /* 0x000000492a307210 */ /* 0x000fca0007f3e0ff */
[----:B------:R-:W-:Y:S01]  /*68f0*/  IMAD.X R49, R43, 0x1, R71, P1 ;  /* 0x000000012b317824 */ /* 0x000fe200008e0647 */
[----:B------:R-:W-:-:S05]  /*6900*/  IADD3 R38, P1, R73, R32, RZ ;  /* 0x0000002049267210 */ /* 0x000fca0007f3e0ff */
[----:B------:R-:W-:Y:S01]  /*6910*/  IMAD.X R39, R71, 0x1, R33, P1 ;  /* 0x0000000147277824 */ /* 0x000fe200008e0621 */
[----:B------:R-:W-:-:S05]  /*6920*/  IADD3 R36, P1, R28, R73, RZ ;  /* 0x000000491c247210 */ /* 0x000fca0007f3e0ff */
[----:B------:R-:W-:Y:S01]  /*6930*/  IMAD.X R37, R29, 0x1, R71, P1 ;  /* 0x000000011d257824 */ /* 0x000fe200008e0647 */
[----:B------:R-:W-:-:S13]  /*6940*/  ISETP.GT.AND P1, PT, R89, 0x8, P3 ;  /* 0x000000085900780c */ /* 0x000fda0001f24270 */
[----:B------:R-:W-:Y:S01]  /*6950*/  @P1 STG.E desc[UR16][R48.64+0x20], R45 ;  /* 0x0000202d30001986 */ /* 0x000fe2000c101910 */
[----:B------:R-:W-:-:S13]  /*6960*/  ISETP.GT.AND P1, PT, R89, 0x8, P2 ;  /* 0x000000085900780c */ /* 0x000fda0001724270 */
[----:B------:R1:W-:Y:S01]  /*6970*/  @P1 STG.E desc[UR16][R16.64+0x20], R53 ;  /* 0x0000203510001986 */ /* 0x0003e2000c101910 */
[----:B------:R-:W-:-:S05]  /*6980*/  IADD3 R50, P1, R73, R46, RZ ;  /* 0x0000002e49327210 */ /* 0x000fca0007f3e0ff */
[----:B0-----:R-:W-:Y:S01]  /*6990*/  IMAD.X R51, R71, 0x1, R47, P1 ;  /* 0x0000000147337824 */ /* 0x001fe200008e062f */
[----:B------:R-:W-:-:S04]  /*69a0*/  ISETP.GT.AND P1, PT, R99, 0x28, PT ;  /* 0x000000286300780c */ /* 0x000fc80003f24270 */
[----:B------:R-:W-:Y:S02]  /*69b0*/  ISETP.GT.AND P2, PT, R89, RZ, P1 ;  /* 0x000000ff5900720c */ /* 0x000fe40000f44270 */
[----:B------:R-:W-:-:S11]  /*69c0*/  P2R R64, PR, RZ, 0x2 ;  /* 0x00000002ff407803 */ /* 0x000fd60000000000 */
[----:B------:R0:W-:Y:S01]  /*69d0*/  @P2 STG.E desc[UR16][R50.64], R55 ;  /* 0x0000003732002986 */ /* 0x0001e2000c101910 */
[----:B------:R-:W-:-:S04]  /*69e0*/  ISETP.GT.AND P2, PT, R99, 0x29, PT ;  /* 0x000000296300780c */ /* 0x000fc80003f44270 */
[----:B------:R-:W-:Y:S02]  /*69f0*/  ISETP.GT.AND P3, PT, R89, RZ, P2 ;  /* 0x000000ff5900720c */ /* 0x000fe40001764270 */
[----:B------:R-:W-:-:S11]  /*6a00*/  P2R R6, PR, RZ, 0x4 ;  /* 0x00000004ff067803 */ /* 0x000fd60000000000 */
[----:B------:R-:W-:Y:S01]  /*6a10*/  @P3 STG.E desc[UR16][R32.64], R57 ;  /* 0x0000003920003986 */ /* 0x000fe2000c101910 */
[----:B------:R-:W-:-:S05]  /*6a20*/  IADD3 R52, P3, R48, R73, RZ ;  /* 0x0000004930347210 */ /* 0x000fca0007f7e0ff */
[----:B-1----:R-:W-:Y:S01]  /*6a30*/  IMAD.X R53, R49, 0x1, R71, P3 ;  /* 0x0000000131357824 */ /* 0x002fe200018e0647 */
[----:B------:R-:W-:-:S05]  /*6a40*/  IADD3 R44, P3, R73, R38, RZ ;  /* 0x00000026492c7210 */ /* 0x000fca0007f7e0ff */
[----:B------:R-:W-:Y:S01]  /*6a50*/  IMAD.X R45, R71, 0x1, R39, P3 ;  /* 0x00000001472d7824 */ /* 0x000fe200018e0627 */
[----:B------:R-:W-:-:S13]  /*6a60*/  ISETP.GT.AND P3, PT, R89, 0x8, P1 ;  /* 0x000000085900780c */ /* 0x000fda0000f64270 */
[----:B------:R1:W-:Y:S01]  /*6a70*/  @P3 STG.E desc[UR16][R52.64+0x20], R59 ;  /* 0x0000203b34003986 */ /* 0x0003e2000c101910 */
[C---:B------:R-:W-:Y:S02]  /*6a80*/  ISETP.GT.AND P3, PT, R89.reuse, 0x8, P2 ;  /* 0x000000085900780c */ /* 0x040fe40001764270 */
[C---:B------:R-:W-:Y:S02]  /*6a90*/  ISETP.GT.AND P2, PT, R89.reuse, 0x80, P0 ;  /* 0x000000805900780c */ /* 0x040fe40000744270 */
[----:B------:R-:W-:-:S09]  /*6aa0*/  ISETP.GT.AND P0, PT, R89, 0x88, P0 ;  /* 0x000000885900780c */ /* 0x000fd20000704270 */
[----:B------:R-:W-:Y:S01]  /*6ab0*/  @P3 STG.E desc[UR16][R28.64+0x20], R61 ;  /* 0x0000203d1c003986 */ /* 0x000fe2000c101910 */
[----:B------:R-:W-:-:S05]  /*6ac0*/  IADD3 R54, P3, R73, R50, RZ ;  /* 0x0000003249367210 */ /* 0x000fca0007f7e0ff */
[----:B0-----:R-:W-:Y:S01]  /*6ad0*/  IMAD.X R55, R71, 0x1, R51, P3 ;  /* 0x0000000147377824 */ /* 0x001fe200018e0633 */
[----:B------:R-:W-:-:S04]  /*6ae0*/  ISETP.GT.AND P3, PT, R99, 0x30, PT ;  /* 0x000000306300780c */ /* 0x000fc80003f64270 */
[----:B------:R-:W-:-:S13]  /*6af0*/  ISETP.GT.AND P4, PT, R89, RZ, P3 ;  /* 0x000000ff5900720c */ /* 0x000fda0001f84270 */
[----:B------:R-:W-:Y:S01]  /*6b00*/  @P4 STG.E desc[UR16][R54.64], R63 ;  /* 0x0000003f36004986 */ /* 0x000fe2000c101910 */
[----:B------:R-:W-:-:S04]  /*6b10*/  ISETP.GT.AND P4, PT, R99, 0x31, PT ;  /* 0x000000316300780c */ /* 0x000fc80003f84270 */
[----:B------:R-:W-:-:S13]  /*6b20*/  ISETP.GT.AND P5, PT, R89, RZ, P4 ;  /* 0x000000ff5900720c */ /* 0x000fda00027a4270 */
[----:B------:R0:W-:Y:S01]  /*6b30*/  @P5 STG.E desc[UR16][R38.64], R65 ;  /* 0x0000004126005986 */ /* 0x0001e2000c101910 */
[----:B------:R-:W-:-:S05]  /*6b40*/  IADD3 R58, P5, R52, R73, RZ ;  /* 0x00000049343a7210 */ /* 0x000fca0007fbe0ff */
[----:B-1----:R-:W-:Y:S01]  /*6b50*/  IMAD.X R59, R53, 0x1, R71, P5 ;  /* 0x00000001353b7824 */ /* 0x002fe200028e0647 */
[----:B------:R-:W-:Y:S01]  /*6b60*/  ISETP.GT.AND P5, PT, R89, 0x8, P3 ;  /* 0x000000085900780c */ /* 0x000fe20001fa4270 */
[----:B0-----:R-:W-:-:S12]  /*6b70*/  FMUL R65, R160, R11 ;  /* 0x0000000ba0417220 */ /* 0x001fd80000400000 */
[----:B------:R0:W-:Y:S01]  /*6b80*/  @P5 STG.E desc[UR16][R58.64+0x20], R67 ;  /* 0x000020433a005986 */ /* 0x0001e2000c101910 */
[----:B------:R-:W-:-:S05]  /*6b90*/  IADD3 R56, P5, R73, R54, RZ ;  /* 0x0000003649387210 */ /* 0x000fca0007fbe0ff */
[----:B------:R-:W-:Y:S01]  /*6ba0*/  IMAD.X R57, R71, 0x1, R55, P5 ;  /* 0x0000000147397824 */ /* 0x000fe200028e0637 */
[----:B------:R-:W-:Y:S01]  /*6bb0*/  ISETP.GT.AND P5, PT, R89, 0x8, P4 ;  /* 0x000000085900780c */ /* 0x000fe200027a4270 */
[----:B0-----:R-:W-:-:S12]  /*6bc0*/  FMUL R67, R158, R11 ;  /* 0x0000000b9e437220 */ /* 0x001fd80000400000 */
[----:B------:R0:W-:Y:S01]  /*6bd0*/  @P5 STG.E desc[UR16][R36.64+0x20], R69 ;  /* 0x0000204524005986 */ /* 0x0001e2000c101910 */
[----:B------:R-:W-:-:S04]  /*6be0*/  IADD3 R60, P5, R36, R73, RZ ;  /* 0x00000049243c7210 */ /* 0x000fc80007fbe0ff */
[----:B------:R-:W-:Y:S02]  /*6bf0*/  IADD3.X R61, R37, R71, RZ, P5, !PT ;  /* 0x00000047253d7210 */ /* 0x000fe40002ffe4ff */
[----:B------:R-:W-:-:S04]  /*6c00*/  ISETP.GT.AND P5, PT, R99, 0x38, PT ;  /* 0x000000386300780c */ /* 0x000fc80003fa4270 */
[----:B------:R-:W-:Y:S01]  /*6c10*/  ISETP.GT.AND P6, PT, R89, RZ, P5 ;  /* 0x000000ff5900720c */ /* 0x000fe20002fc4270 */
[----:B0-----:R-:W-:-:S12]  /*6c20*/  FMUL R69, R156, R11 ;  /* 0x0000000b9c457220 */ /* 0x001fd80000400000 */
[----:B------:R0:W-:Y:S01]  /*6c30*/  @P6 STG.E desc[UR16][R56.64], R65 ;  /* 0x0000004138006986 */ /* 0x0001e2000c101910 */
[----:B------:R-:W-:Y:S01]  /*6c40*/  IADD3 R62, P6, R58, R73, RZ ;  /* 0x000000493a3e7210 */ /* 0x000fe20007fde0ff */
[----:B------:R-:W-:-:S04]  /*6c50*/  FMUL R73, R150, R11 ;  /* 0x0000000b96497220 */ /* 0x000fc80000400000 */
[----:B------:R-:W-:Y:S01]  /*6c60*/  IMAD.X R63, R59, 0x1, R71, P6 ;  /* 0x000000013b3f7824 */ /* 0x000fe200030e0647 */
[----:B------:R-:W-:Y:S01]  /*6c70*/  ISETP.GT.AND P6, PT, R99, 0x39, PT ;  /* 0x000000396300780c */ /* 0x000fe20003fc4270 */
[----:B------:R-:W-:-:S03]  /*6c80*/  FMUL R71, R154, R11 ;  /* 0x0000000b9a477220 */ /* 0x000fc60000400000 */
[----:B------:R-:W-:Y:S01]  /*6c90*/  ISETP.GT.AND P1, PT, R89, RZ, P6 ;  /* 0x000000ff5900720c */ /* 0x000fe20003724270 */
[----:B0-----:R-:W-:-:S12]  /*6ca0*/  FMUL R65, R152, R11 ;  /* 0x0000000b98417220 */ /* 0x001fd80000400000 */
[----:B------:R0:W-:Y:S01]  /*6cb0*/  @P1 STG.E desc[UR16][R44.64], R67 ;  /* 0x000000432c001986 */ /* 0x0001e2000c101910 */
[----:B------:R-:W-:Y:S01]  /*6cc0*/  ISETP.GT.AND P1, PT, R89, 0x8, P5 ;  /* 0x000000085900780c */ /* 0x000fe20002f24270 */
[----:B0-----:R-:W-:-:S12]  /*6cd0*/  FMUL R67, R148, R11 ;  /* 0x0000000b94437220 */ /* 0x001fd80000400000 */
[----:B------:R0:W-:Y:S01]  /*6ce0*/  @P1 STG.E desc[UR16][R62.64+0x20], R69 ;  /* 0x000020453e001986 */ /* 0x0001e2000c101910 */
[----:B------:R-:W-:Y:S01]  /*6cf0*/  ISETP.GT.AND P1, PT, R89, 0x8, P6 ;  /* 0x000000085900780c */ /* 0x000fe20003724270 */
[----:B0-----:R-:W-:-:S12]  /*6d00*/  FMUL R69, R146, R11 ;  /* 0x0000000b92457220 */ /* 0x001fd80000400000 */
[----:B------:R0:W-:Y:S01]  /*6d10*/  @P1 STG.E desc[UR16][R60.64+0x20], R71 ;  /* 0x000020473c001986 */ /* 0x0001e2000c101910 */
[----:B------:R-:W-:-:S03]  /*6d20*/  ISETP.GT.AND P1, PT, R99, 0x1, PT ;  /* 0x000000016300780c */ /* 0x000fc60003f24270 */
[----:B------:R1:W-:Y:S01]  /*6d30*/  @P2 STG.E desc[UR16][R12.64+0x200], R65 ;  /* 0x000200410c002986 */ /* 0x0003e2000c101910 */
[----:B------:R-:W-:Y:S02]  /*6d40*/  ISETP.GT.AND P1, PT, R89, 0x80, P1 ;  /* 0x000000805900780c */ /* 0x000fe40000f24270 */
[----:B------:R-:W-:Y:S01]  /*6d50*/  ISETP.NE.AND P2, PT, R6, RZ, PT ;  /* 0x000000ff0600720c */ /* 0x000fe20003f45270 */
[-C--:B0-----:R-:W-:Y:S01]  /*6d60*/  FMUL R71, R144, R11.reuse ;  /* 0x0000000b90477220 */ /* 0x081fe20000400000 */
[----:B-1----:R-:W-:-:S09]  /*6d70*/  FMUL R65, R142, R11 ;  /* 0x0000000b8e417220 */ /* 0x002fd20000400000 */
[----:B------:R-:W-:Y:S01]  /*6d80*/  @P1 STG.E desc[UR16][R14.64+0x200], R73 ;  /* 0x000200490e001986 */ /* 0x000fe2000c101910 */
[----:B------:R-:W-:-:S03]  /*6d90*/  ISETP.NE.AND P1, PT, R64, RZ, PT ;  /* 0x000000ff4000720c */ /* 0x000fc60003f25270 */
[----:B------:R0:W-:Y:S01]  /*6da0*/  @P0 STG.E desc[UR16][R12.64+0x220], R67 ;  /* 0x000220430c000986 */ /* 0x0001e2000c101910 */
[----:B------:R-:W-:-:S04]  /*6db0*/  ISETP.GT.AND P0, PT, R99, 0x1, PT ;  /* 0x000000016300780c */ /* 0x000fc80003f04270 */
[----:B------:R-:W-:Y:S01]  /*6dc0*/  ISETP.GT.AND P0, PT, R89, 0x88, P0 ;  /* 0x000000885900780c */ /* 0x000fe20000704270 */
[-C--:B0-----:R-:W-:Y:S01]  /*6dd0*/  FMUL R13, R140, R11.reuse ;  /* 0x0000000b8c0d7220 */ /* 0x081fe20000400000 */
[----:B------:R-:W-:-:S11]  /*6de0*/  FMUL R67, R136, R11 ;  /* 0x0000000b88437220 */ /* 0x000fd60000400000 */
[----:B------:R0:W-:Y:S01]  /*6df0*/  @P0 STG.E desc[UR16][R14.64+0x220], R69 ;  /* 0x000220450e000986 */ /* 0x0001e2000c101910 */
[----:B------:R-:W-:-:S04]  /*6e00*/  ISETP.GT.AND P0, PT, R99, 0x8, PT ;  /* 0x000000086300780c */ /* 0x000fc80003f04270 */
[----:B------:R-:W-:Y:S01]  /*6e10*/  ISETP.GT.AND P0, PT, R89, 0x80, P0 ;  /* 0x000000805900780c */ /* 0x000fe20000704270 */
[----:B0-----:R-:W-:-:S12]  /*6e20*/  FMUL R15, R138, R11 ;  /* 0x0000000b8a0f7220 */ /* 0x001fd80000400000 */
[----:B------:R-:W-:Y:S01]  /*6e30*/  @P0 STG.E desc[UR16][R18.64+0x200], R71 ;  /* 0x0002004712000986 */ /* 0x000fe2000c101910 */
[----:B------:R-:W-:-:S04]  /*6e40*/  ISETP.GT.AND P0, PT, R99, 0x9, PT ;  /* 0x000000096300780c */ /* 0x000fc80003f04270 */
[----:B------:R-:W-:-:S13]  /*6e50*/  ISETP.GT.AND P0, PT, R89, 0x80, P0 ;  /* 0x000000805900780c */ /* 0x000fda0000704270 */
[----:B------:R0:W-:Y:S01]  /*6e60*/  @P0 STG.E desc[UR16][R22.64+0x200], R65 ;  /* 0x0002004116000986 */ /* 0x0001e2000c101910 */
[----:B------:R-:W-:-:S04]  /*6e70*/  ISETP.GT.AND P0, PT, R99, 0x8, PT ;  /* 0x000000086300780c */ /* 0x000fc80003f04270 */
[----:B------:R-:W-:Y:S01]  /*6e80*/  ISETP.GT.AND P0, PT, R89, 0x88, P0 ;  /* 0x000000885900780c */ /* 0x000fe20000704270 */
[----:B0-----:R-:W-:-:S12]  /*6e90*/  FMUL R65, R134, R11 ;  /* 0x0000000b86417220 */ /* 0x001fd80000400000 */
[----:B------:R0:W-:Y:S01]  /*6ea0*/  @P0 STG.E desc[UR16][R18.64+0x220], R13 ;  /* 0x0002200d12000986 */ /* 0x0001e2000c101910 */
[----:B------:R-:W-:-:S04]  /*6eb0*/  ISETP.GT.AND P0, PT, R99, 0x9, PT ;  /* 0x000000096300780c */ /* 0x000fc80003f04270 */
[----:B------:R-:W-:Y:S01]  /*6ec0*/  ISETP.GT.AND P0, PT, R89, 0x88, P0 ;  /* 0x000000885900780c */ /* 0x000fe20000704270 */
[----:B0-----:R-:W-:-:S12]  /*6ed0*/  FMUL R19, R132, R11 ;  /* 0x0000000b84137220 */ /* 0x001fd80000400000 */
[----:B------:R0:W-:Y:S01]  /*6ee0*/  @P0 STG.E desc[UR16][R22.64+0x220], R15 ;  /* 0x0002200f16000986 */ /* 0x0001e2000c101910 */
[----:B------:R-:W-:-:S04]  /*6ef0*/  ISETP.GT.AND P0, PT, R99, 0x10, PT ;  /* 0x000000106300780c */ /* 0x000fc80003f04270 */
[----:B------:R-:W-:Y:S01]  /*6f00*/  ISETP.GT.AND P0, PT, R89, 0x80, P0 ;  /* 0x000000805900780c */ /* 0x000fe20000704270 */
[-C--:B0-----:R-:W-:Y:S01]  /*6f10*/  FMUL R15, R130, R11.reuse ;  /* 0x0000000b820f7220 */ /* 0x081fe20000400000 */
[----:B------:R-:W-:-:S11]  /*6f20*/  FMUL R23, R128, R11 ;  /* 0x0000000b80177220 */ /* 0x000fd60000400000 */
[----:B------:R-:W-:Y:S02]  /*6f30*/  @P0 IMAD.MOV.U32 R12, RZ, RZ, R30 ;  /* 0x000000ffff0c0224 */ /* 0x000fe400078e001e */
[----:B------:R-:W-:-:S05]  /*6f40*/  @P0 IMAD.MOV.U32 R13, RZ, RZ, R31 ;  /* 0x000000ffff0d0224 */ /* 0x000fca00078e001f */
[----:B------:R0:W-:Y:S01]  /*6f50*/  @P0 STG.E desc[UR16][R12.64+0x200], R67 ;  /* 0x000200430c000986 */ /* 0x0001e2000c101910 */
[----:B------:R-:W-:-:S04]  /*6f60*/  ISETP.GT.AND P0, PT, R99, 0x11, PT ;  /* 0x000000116300780c */ /* 0x000fc80003f04270 */
[----:B------:R-:W-:-:S13]  /*6f70*/  ISETP.GT.AND P0, PT, R89, 0x80, P0 ;  /* 0x000000805900780c */ /* 0x000fda0000704270 */
[----:B0-----:R-:W-:Y:S02]  /*6f80*/  @P0 IMAD.MOV.U32 R12, RZ, RZ, R34 ;  /* 0x000000ffff0c0224 */ /* 0x001fe400078e0022 */
[----:B------:R-:W-:-:S05]  /*6f90*/  @P0 IMAD.MOV.U32 R13, RZ, RZ, R35 ;  /* 0x000000ffff0d0224 */ /* 0x000fca00078e0023 */
        /* <DEDUP_REMOVED lines=41> */
[----:B------:R0:W-:Y:S01]  /*7230*/  @P0 STG.E desc[UR16][R16.64+0x220], R15 ;  /* 0x0002200f10000986 */ /* 0x0001e2000c101910 */
[C---:B------:R-:W-:Y:S02]  /*7240*/  ISETP.GT.AND P0, PT, R89.reuse, 0x80, P1 ;  /* 0x000000805900780c */ /* 0x040fe40000f04270 */
[----:B------:R-:W-:Y:S01]  /*7250*/  ISETP.GT.AND P1, PT, R89, 0x88, P1 ;  /* 0x000000885900780c */ /* 0x000fe20000f24270 */
[-C--:B0-----:R-:W-:Y:S01]  /*7260*/  FMUL R15, R108, R11.reuse ;  /* 0x0000000b6c0f7220 */ /* 0x081fe20000400000 */
[----:B------:R-:W-:-:S09]  /*7270*/  FMUL R17, R106, R11 ;  /* 0x0000000b6a117220 */ /* 0x000fd20000400000 */
[----:B------:R0:W-:Y:S01]  /*7280*/  @P0 STG.E desc[UR16][R50.64+0x200], R23 ;  /* 0x0002001732000986 */ /* 0x0001e2000c101910 */
[C---:B------:R-:W-:Y:S02]  /*7290*/  ISETP.GT.AND P0, PT, R89.reuse, 0x80, P2 ;  /* 0x000000805900780c */ /* 0x040fe40001704270 */
[----:B------:R-:W-:Y:S01]  /*72a0*/  ISETP.GT.AND P2, PT, R89, 0x88, P2 ;  /* 0x000000885900780c */ /* 0x000fe20001744270 */
[----:B0-----:R-:W-:-:S10]  /*72b0*/  FMUL R23, R90, R11 ;  /* 0x0000000b5a177220 */ /* 0x001fd40000400000 */
[----:B------:R0:W-:Y:S01]  /*72c0*/  @P0 STG.E desc[UR16][R32.64+0x200], R13 ;  /* 0x0002000d20000986 */ /* 0x0001e2000c101910 */
[C---:B------:R-:W-:Y:S02]  /*72d0*/  ISETP.GT.AND P0, PT, R89.reuse, 0x80, P3 ;  /* 0x000000805900780c */ /* 0x040fe40001f04270 */
[C---:B------:R-:W-:Y:S01]  /*72e0*/  ISETP.GT.AND P3, PT, R89.reuse, 0x88, P3 ;  /* 0x000000885900780c */ /* 0x040fe20001f64270 */
[----:B------:R1:W-:Y:S01]  /*72f0*/  @P1 STG.E desc[UR16][R52.64+0x220], R15 ;  /* 0x0002200f34001986 */ /* 0x0003e2000c101910 */
[C---:B------:R-:W-:Y:S02]  /*7300*/  ISETP.GT.AND P1, PT, R89.reuse, 0x80, P4 ;  /* 0x000000805900780c */ /* 0x040fe40002724270 */
[----:B------:R-:W-:Y:S01]  /*7310*/  ISETP.GT.AND P4, PT, R89, 0x88, P4 ;  /* 0x000000885900780c */ /* 0x000fe20002784270 */
[----:B------:R2:W-:Y:S01]  /*7320*/  @P2 STG.E desc[UR16][R28.64+0x220], R17 ;  /* 0x000220111c002986 */ /* 0x0005e2000c101910 */
[-C--:B0-----:R-:W-:Y:S01]  /*7330*/  FMUL R13, R104, R11.reuse ;  /* 0x0000000b680d7220 */ /* 0x081fe20000400000 */
[----:B-1----:R-:W-:-:S04]  /*7340*/  FMUL R15, R100, R11 ;  /* 0x0000000b640f7220 */ /* 0x002fc80000400000 */
[----:B------:R0:W-:Y:S01]  /*7350*/  @P0 STG.E desc[UR16][R54.64+0x200], R13 ;  /* 0x0002000d36000986 */ /* 0x0001e2000c101910 */
[C---:B------:R-:W-:Y:S02]  /*7360*/  ISETP.GT.AND P0, PT, R89.reuse, 0x80, P6 ;  /* 0x000000805900780c */ /* 0x040fe40003704270 */
[C---:B------:R-:W-:Y:S01]  /*7370*/  ISETP.GT.AND P6, PT, R89.reuse, 0x88, P6 ;  /* 0x000000885900780c */ /* 0x040fe200037c4270 */
[----:B------:R1:W-:Y:S01]  /*7380*/  @P1 STG.E desc[UR16][R38.64+0x200], R19 ;  /* 0x0002001326001986 */ /* 0x0003e2000c101910 */
[C---:B------:R-:W-:Y:S01]  /*7390*/  ISETP.GT.AND P1, PT, R89.reuse, 0x80, P5 ;  /* 0x000000805900780c */ /* 0x040fe20002f24270 */
[-C--:B--2---:R-:W-:Y:S01]  /*73a0*/  FMUL R17, R96, R11.reuse ;  /* 0x0000000b60117220 */ /* 0x084fe20000400000 */
[----:B------:R-:W-:Y:S01]  /*73b0*/  ISETP.GT.AND P5, PT, R89, 0x88, P5 ;  /* 0x000000885900780c */ /* 0x000fe20002fa4270 */
[----:B------:R2:W-:Y:S01]  /*73c0*/  @P3 STG.E desc[UR16][R58.64+0x220], R15 ;  /* 0x0002200f3a003986 */ /* 0x0005e2000c101910 */
[-C--:B0-----:R-:W-:Y:S01]  /*73d0*/  FMUL R13, R98, R11.reuse ;  /* 0x0000000b620d7220 */ /* 0x081fe20000400000 */
[----:B-1----:R-:W-:-:S04]  /*73e0*/  FMUL R19, R92, R11 ;  /* 0x0000000b5c137220 */ /* 0x002fc80000400000 */
[----:B------:R2:W-:Y:S04]  /*73f0*/  @P4 STG.E desc[UR16][R36.64+0x220], R13 ;  /* 0x0002200d24004986 */ /* 0x0005e8000c101910 */
[----:B------:R2:W-:Y:S04]  /*7400*/  @P1 STG.E desc[UR16][R56.64+0x200], R17 ;  /* 0x0002001138001986 */ /* 0x0005e8000c101910 */
[----:B------:R2:W-:Y:S04]  /*7410*/  @P0 STG.E desc[UR16][R44.64+0x200], R21 ;  /* 0x000200152c000986 */ /* 0x0005e8000c101910 */
[----:B------:R2:W-:Y:S04]  /*7420*/  @P5 STG.E desc[UR16][R62.64+0x220], R19 ;  /* 0x000220133e005986 */ /* 0x0005e8000c101910 */
[----:B------:R2:W-:Y:S02]  /*7430*/  @P6 STG.E desc[UR16][R60.64+0x220], R23 ;  /* 0x000220173c006986 */ /* 0x0005e4000c101910 */
.L_x_152:
[----:B------:R-:W-:Y:S05]  /*7440*/  BSYNC B0 ;  /* 0x0000000000007941 */ /* 0x000fea0003800000 */
.L_x_28:
[----:B------:R-:W-:Y:S01]  /*7450*/  ULDC UR6, c[0x0][0xc] ;  /* 0x0000030000067ab9 */ /* 0x000fe20000000800 */
[----:B------:R-:W-:Y:S01]  /*7460*/  ULDC UR7, c[0x0][0x10] ;  /* 0x0000040000077ab9 */ /* 0x000fe20000000800 */
[----:B0-2---:R-:W0:Y:S01]  /*7470*/  LDC R13, c[0x0][0x14] ;  /* 0x00000500ff0d7b82 */ /* 0x005e220000000800 */
[----:B------:R-:W-:Y:S01]  /*7480*/  UIMAD.WIDE.U32 UR6, UR6, UR7, URZ ;  /* 0x00000007060672a5 */ /* 0x000fe2000f8e003f */
[----:B------:R-:W-:Y:S01]  /*7490*/  PRMT R12, RZ, 0x7610, R12 ;  /* 0x00007610ff0c7816 */ /* 0x000fe2000000000c */
[----:B------:R-:W-:Y:S02]  /*74a0*/  IMAD.MOV.U32 R16, RZ, RZ, -0x1 ;  /* 0xffffffffff107424 */ /* 0x000fe400078e00ff */
[----:B------:R-:W-:Y:S02]  /*74b0*/  IMAD.MOV.U32 R6, RZ, RZ, -0x1 ;  /* 0xffffffffff067424 */ /* 0x000fe400078e00ff */
[----:B0-----:R-:W-:-:S04]  /*74c0*/  IMAD.WIDE.U32 R2, R13, UR6, R2 ;  /* 0x000000060d027c25 */ /* 0x001fc8000f8e0002 */
[----:B------:R-:W-:Y:S01]  /*74d0*/  IMAD R13, R13, UR7, RZ ;  /* 0x000000070d0d7c24 */ /* 0x000fe2000f8e02ff */
[----:B------:R-:W-:Y:S02]  /*74e0*/  ULDC.64 UR6, c[0x0][0x750] ;  /* 0x0001d40000067ab9 */ /* 0x000fe40000000a00 */
[----:B------:R-:W-:Y:S01]  /*74f0*/  ISETP.GE.U32.AND P0, PT, R2, UR6, PT ;  /* 0x0000000602007c0c */ /* 0x000fe2000bf06070 */
[----:B------:R-:W-:-:S05]  /*7500*/  IMAD.IADD R3, R3, 0x1, R13 ;  /* 0x0000000103037824 */ /* 0x000fca00078e020d */
[----:B------:R-:W-:-:S13]  /*7510*/  ISETP.GE.U32.AND.EX P0, PT, R3, UR7, PT, P0 ;  /* 0x0000000703007c0c */ /* 0x000fda000bf06100 */
[----:B------:R-:W-:Y:S05]  /*7520*/  @P0 BRA `(.L_x_153) ;  /* 0x0000000400640947 */ /* 0x000fea0003800000 */
[----:B----4-:R-:W0:Y:S01]  /*7530*/  S2R R20, SR_CTAID.X ;  /* 0x0000000000147919 */ /* 0x010e220000002500 */
[----:B------:R-:W2:Y:S01]  /*7540*/  LDC.64 R18, c[0x0][0x728] ;  /* 0x0001ca00ff127b82 */ /* 0x000ea20000000a00 */
[----:B------:R-:W-:Y:S01]  /*7550*/  ULDC UR6, c[0x0][0x150] ;  /* 0x0000540000067ab9 */ /* 0x000fe20000000800 */
[----:B------:R-:W-:Y:S01]  /*7560*/  IMAD.MOV.U32 R16, RZ, RZ, R2 ;  /* 0x000000ffff107224 */ /* 0x000fe200078e0002 */
[----:B------:R-:W4:Y:S01]  /*7570*/  S2R R26, SR_CTAID.Y ;  /* 0x00000000001a7919 */ /* 0x000f220000002600 */
[----:B------:R-:W-:-:S04]  /*7580*/  IMAD.MOV.U32 R17, RZ, RZ, R3 ;  /* 0x000000ffff117224 */ /* 0x000fc800078e0003 */
[----:B------:R-:W1:Y:S08]  /*7590*/  LDC R25, c[0x0][0x144] ;  /* 0x00005100ff197b82 */ /* 0x000e700000000800 */
[----:B------:R-:W1:Y:S08]  /*75a0*/  LDC R6, c[0x0][0x730] ;  /* 0x0001cc00ff067b82 */ /* 0x000e700000000800 */
[----:B------:R-:W1:Y:S01]  /*75b0*/  LDC.64 R22, c[0x0][0x720] ;  /* 0x0001c800ff167b82 */ /* 0x000e620000000a00 */
[----:B--2---:R-:W-:-:S04]  /*75c0*/  ISETP.NE.U32.AND P0, PT, R18, RZ, PT ;  /* 0x000000ff1200720c */ /* 0x004fc80003f05070 */
[----:B------:R-:W-:Y:S02]  /*75d0*/  ISETP.NE.AND.EX P0, PT, R19, RZ, PT, P0 ;  /* 0x000000ff1300720c */ /* 0x000fe40003f05300 */
[----:B0-----:R-:W-:-:S05]  /*75e0*/  I2FP.F32.U32 R12, R20 ;  /* 0x00000014000c7245 */ /* 0x001fca0000201000 */
[----:B------:R-:W-:-:S04]  /*75f0*/  FMUL R12, R12, UR6 ;  /* 0x000000060c0c7c20 */ /* 0x000fc80008400000 */
[----:B------:R0:W2:Y:S02]  /*7600*/  F2I.U32.TRUNC.NTZ R24, R12 ;  /* 0x0000000c00187305 */ /* 0x0000a4000020f000 */
[----:B----4-:R-:W-:Y:S05]  /*7610*/  @!P0 BRA `(.L_x_154) ;  /* 0x0000000000288947 */ /* 0x010fea0003800000 */
[----:B------:R-:W4:Y:S02]  /*7620*/  LDC R13, c[0x0][0x734] ;  /* 0x0001cd00ff0d7b82 */ /* 0x000f240000000800 */
[----:B----4-:R-:W-:-:S05]  /*7630*/  IADD3 R17, P0, R2, R13, RZ ;  /* 0x0000000d02117210 */ /* 0x010fca0007f1e0ff */
[----:B------:R-:W-:-:S04]  /*7640*/  IMAD.X R21, RZ, RZ, R3, P0 ;  /* 0x000000ffff157224 */ /* 0x000fc800000e0603 */
[----:B0-----:R-:W-:-:S04]  /*7650*/  IMAD.WIDE.U32 R12, R21, R18, RZ ;  /* 0x00000012150c7225 */ /* 0x001fc800078e00ff */
[----:B------:R-:W-:-:S04]  /*7660*/  IMAD.WIDE.U32 R14, P0, R17, R19, R12 ;  /* 0x00000013110e7225 */ /* 0x000fc8000780000c */
[----:B------:R-:W-:Y:S01]  /*7670*/  IMAD.WIDE.U32 R12, R17, R18, RZ ;  /* 0x00000012110c7225 */ /* 0x000fe200078e00ff */
[----:B------:R-:W-:-:S03]  /*7680*/  MOV R16, R15 ;  /* 0x0000000f00107202 */ /* 0x000fc60000000f00 */
[----:B------:R-:W-:Y:S01]  /*7690*/  IMAD.X R17, RZ, RZ, RZ, P0 ;  /* 0x000000ffff117224 */ /* 0x000fe200000e06ff */
[----:B------:R-:W-:-:S05]  /*76a0*/  IADD3 RZ, P0, R13, R14, RZ ;  /* 0x0000000e0dff7210 */ /* 0x000fca0007f1e0ff */
[----:B------:R-:W-:-:S08]  /*76b0*/  IMAD.WIDE.U32.X R16, R21, R19, R16, P0 ;  /* 0x0000001315107225 */ /* 0x000fd000000e0410 */
.L_x_154:
[----:B------:R-:W4:Y:S01]  /*76c0*/  LDC.64 R30, c[0x0][0x740] ;  /* 0x0001d000ff1e7b82 */ /* 0x000f220000000a00 */
[-CC-:B-1----:R-:W-:Y:S01]  /*76d0*/  SHF.R.U64 R21, R16, R6.reuse, R17.reuse ;  /* 0x0000000610157219 */ /* 0x182fe20000001211 */
[----:B--2---:R-:W-:Y:S01]  /*76e0*/  IMAD.MOV R24, RZ, RZ, -R24 ;  /* 0x000000ffff187224 */ /* 0x004fe200078e0a18 */
[----:B------:R-:W-:Y:S01]  /*76f0*/  SHF.R.U32.HI R6, RZ, R6, R17 ;  /* 0x00000006ff067219 */ /* 0x000fe20000011611 */
[----:B------:R-:W-:Y:S01]  /*7700*/  ULDC UR6, c[0x0][0x154] ;  /* 0x0000550000067ab9 */ /* 0x000fe20000000800 */
[----:B------:R-:W-:Y:S01]  /*7710*/  IADD3 R15, P0, RZ, -R21, RZ ;  /* 0x80000015ff0f7210 */ /* 0x000fe20007f1e0ff */
[----:B------:R-:W-:Y:S02]  /*7720*/  IMAD R27, R25, R24, R20 ;  /* 0x00000018191b7224 */ /* 0x000fe400078e0214 */
[----:B------:R-:W1:Y:S01]  /*7730*/  LDC R14, c[0x0][0x718] ;  /* 0x0001c600ff0e7b82 */ /* 0x000e620000000800 */
[----:B------:R-:W-:Y:S02]  /*7740*/  IMAD.MOV.U32 R17, RZ, RZ, 0x1 ;  /* 0x00000001ff117424 */ /* 0x000fe400078e00ff */
[----:B------:R-:W-:-:S04]  /*7750*/  IMAD.X R13, RZ, RZ, ~R6, P0 ;  /* 0x000000ffff0d7224 */ /* 0x000fc800000e0e06 */
[-C--:B------:R-:W-:Y:S01]  /*7760*/  IMAD R6, R13, R22.reuse, RZ ;  /* 0x000000160d067224 */ /* 0x080fe200078e02ff */
[----:B------:R-:W2:Y:S01]  /*7770*/  LDC R16, c[0x0][0x708] ;  /* 0x0001c200ff107b82 */ /* 0x000ea20000000800 */
[----:B0-----:R-:W-:-:S04]  /*7780*/  IMAD.WIDE.U32 R12, R15, R22, R2 ;  /* 0x000000160f0c7225 */ /* 0x001fc800078e0002 */
[----:B------:R-:W-:Y:S01]  /*7790*/  IMAD R15, R15, R23, R6 ;  /* 0x000000170f0f7224 */ /* 0x000fe200078e0206 */
[----:B------:R-:W-:Y:S02]  /*77a0*/  I2FP.F32.U32 R6, R26 ;  /* 0x0000001a00067245 */ /* 0x000fe40000201000 */
[----:B------:R-:W0:Y:S01]  /*77b0*/  LDC R28, c[0x0][0x758] ;  /* 0x0001d600ff1c7b82 */ /* 0x000e220000000800 */
[----:B------:R-:W-:Y:S01]  /*77c0*/  IMAD.IADD R13, R13, 0x1, R15 ;  /* 0x000000010d0d7824 */ /* 0x000fe200078e020f */
[----:B----4-:R-:W-:Y:S01]  /*77d0*/  ISETP.NE.U32.AND P0, PT, R30, RZ, PT ;  /* 0x000000ff1e00720c */ /* 0x010fe20003f05070 */
[----:B------:R-:W-:Y:S01]  /*77e0*/  FMUL R6, R6, UR6 ;  /* 0x0000000606067c20 */ /* 0x000fe20008400000 */
[----:B------:R-:W-:Y:S02]  /*77f0*/  IMAD.MOV.U32 R15, RZ, RZ, -0x1 ;  /* 0xffffffffff0f7424 */ /* 0x000fe400078e00ff */
[----:B------:R-:W-:Y:S01]  /*7800*/  ISETP.NE.AND.EX P0, PT, R31, RZ, PT, P0 ;  /* 0x000000ff1f00720c */ /* 0x000fe20003f05300 */
[----:B------:R4:W0:Y:S01]  /*7810*/  F2I.U32.TRUNC.NTZ R22, R6 ;  /* 0x0000000600167305 */ /* 0x000822000020f000 */
[----:B------:R-:W3:Y:S01]  /*7820*/  LDC R25, c[0x0][0x148] ;  /* 0x00005200ff197b82 */ /* 0x000ee20000000800 */
[----:B-1----:R-:W-:-:S02]  /*7830*/  SHF.R.U64 R20, R12, R14, R13 ;  /* 0x0000000e0c147219 */ /* 0x002fc4000000120d */
[----:B------:R-:W-:-:S05]  /*7840*/  SHF.R.U32.HI R13, RZ, R14, R13 ;  /* 0x0000000eff0d7219 */ /* 0x000fca000001160d */
[----:B------:R-:W1:Y:S01]  /*7850*/  LDC R24, c[0x0][0x700] ;  /* 0x0001c000ff187b82 */ /* 0x000e620000000800 */
[-CC-:B--2---:R-:W-:Y:S02]  /*7860*/  SHF.R.U64 R18, R20, R16.reuse, R13.reuse ;  /* 0x0000001014127219 */ /* 0x184fe4000000120d */
[----:B------:R-:W-:-:S05]  /*7870*/  SHF.R.U32.HI R13, RZ, R16, R13 ;  /* 0x00000010ff0d7219 */ /* 0x000fca000001160d */
[----:B------:R-:W2:Y:S01]  /*7880*/  LDC R32, c[0x0][0x748] ;  /* 0x0001d200ff207b82 */ /* 0x000ea20000000800 */
[-CC-:B0-----:R-:W-:Y:S02]  /*7890*/  SHF.R.U64 R23, R18, R28.reuse, R13.reuse ;  /* 0x0000001c12177219 */ /* 0x181fe4000000120d */
[-C--:B------:R-:W-:Y:S02]  /*78a0*/  SHF.L.U32 R15, R15, R28.reuse, RZ ;  /* 0x0000001c0f0f7219 */ /* 0x080fe400000006ff */
[-C--:B------:R-:W-:Y:S01]  /*78b0*/  SHF.R.U32.HI R13, RZ, R28.reuse, R13 ;  /* 0x0000001cff0d7219 */ /* 0x080fe2000001160d */
[----:B------:R-:W-:Y:S01]  /*78c0*/  IMAD.MOV.U32 R12, RZ, RZ, R23 ;  /* 0x000000ffff0c7224 */ /* 0x000fe200078e0017 */
[----:B------:R-:W-:Y:S01]  /*78d0*/  SHF.L.U32 R86, R17, R28, RZ ;  /* 0x0000001c11567219 */ /* 0x000fe200000006ff */
[----:B------:R-:W0:Y:S01]  /*78e0*/  LDC R33, c[0x0][0x738] ;  /* 0x0001ce00ff217b82 */ /* 0x000e220000000800 */
[----:B------:R-:W-:-:S07]  /*78f0*/  LOP3.LUT R29, RZ, R15, RZ, 0x33, !PT ;  /* 0x0000000fff1d7212 */ /* 0x000fce00078e33ff */
[----:B------:R-:W0:Y:S01]  /*7900*/  LDC R34, c[0x0][0x710] ;  /* 0x0001c400ff227b82 */ /* 0x000e220000000800 */
[----:B----4-:R-:W-:Y:S05]  /*7910*/  @!P0 BRA `(.L_x_155) ;  /* 0x0000000000288947 */ /* 0x010fea0003800000 */
        /* <DEDUP_REMOVED lines=10> */
.L_x_155:
[----:B------:R-:W-:Y:S01]  /*79c0*/  ISETP.NE.AND P0, PT, R0, 0x1, PT ;  /* 0x000000010000780c */ /* 0x000fe20003f05270 */
[----:B-1----:R-:W-:Y:S01]  /*79d0*/  VIADD R15, R24, 0xffffffff ;  /* 0xffffffff180f7836 */ /* 0x002fe20000000000 */
[----:B--2---:R-:W-:Y:S01]  /*79e0*/  SHF.R.U64 R6, R12, R32, R13 ;  /* 0x000000200c067219 */ /* 0x004fe2000000120d */
[----:B------:R-:W-:Y:S01]  /*79f0*/  IMAD.MOV R22, RZ, RZ, -R22 ;  /* 0x000000ffff167224 */ /* 0x000fe200078e0a16 */
[----:B------:R-:W-:-:S03]  /*7a00*/  LOP3.LUT R13, R18, R29, RZ, 0xc0, !PT ;  /* 0x0000001d120d7212 */ /* 0x000fc600078ec0ff */
[----:B------:R-:W-:Y:S02]  /*7a10*/  IMAD.MOV R12, RZ, RZ, -R6 ;  /* 0x000000ffff0c7224 */ /* 0x000fe400078e0a06 */
[----:B------:R-:W-:Y:S01]  /*7a20*/  IMAD R86, R86, R6, R13 ;  /* 0x0000000656567224 */ /* 0x000fe200078e020d */
[----:B------:R-:W-:Y:S01]  /*7a30*/  LOP3.LUT R13, R20, R15, RZ, 0xc0, !PT ;  /* 0x0000000f140d7212 */ /* 0x000fe200078ec0ff */
[----:B0-----:R-:W-:Y:S01]  /*7a40*/  IMAD R6, R12, R33, R23 ;  /* 0x000000210c067224 */ /* 0x001fe200078e0217 */
[----:B------:R-:W-:Y:S01]  /*7a50*/  MOV R12, 0x1 ;  /* 0x00000001000c7802 */ /* 0x000fe20000000f00 */
[----:B---3--:R-:W-:Y:S02]  /*7a60*/  @P0 IMAD R27, R25, R22, R26 ;  /* 0x00000016191b0224 */ /* 0x008fe400078e021a */
[----:B------:R-:W-:Y:S02]  /*7a70*/  IMAD R13, R6, R24, R13 ;  /* 0x00000018060d7224 */ /* 0x000fe400078e020d */
[----:B------:R-:W-:-:S02]  /*7a80*/  IMAD R86, R86, R34, R27 ;  /* 0x0000002256567224 */ /* 0x000fc400078e021b */
[----:B------:R-:W-:-:S03]  /*7a90*/  IMAD.MOV.U32 R6, RZ, RZ, R21 ;  /* 0x000000ffff067224 */ /* 0x000fc600078e0015 */
[----:B------:R-:W-:Y:S02]  /*7aa0*/  SEL R16, R13, R86, !P0 ;  /* 0x000000560d107207 */ /* 0x000fe40004000000 */
[----:B------:R-:W-:-:S07]  /*7ab0*/  SEL R86, R86, R13, !P0 ;  /* 0x0000000d56567207 */ /* 0x000fce0004000000 */
.L_x_153:
[----:B------:R-:W-:Y:S01]  /*7ac0*/  LOP3.LUT P0, RZ, R12, 0xff, RZ, 0xc0, !PT ;  /* 0x000000ff0cff7812 */ /* 0x000fe2000780c0ff */
[----:B------:R-:W-:-:S12]  /*7ad0*/  IMAD.MOV.U32 R14, RZ, RZ, R86 ;  /* 0x000000ffff0e7224 */ /* 0x000fd800078e0056 */
[----:B------:R-:W-:Y:S05]  /*7ae0*/  @P0 BRA `(.L_x_156) ;  /* 0xffffff9800340947 */ /* 0x000fea000383ffff */
[----:B------:R-:W-:Y:S05]  /*7af0*/  EXIT ;  /* 0x000000000000794d */ /* 0x000fea0003800000 */
.L_x_8:
[----:B0-----:R-:W-:Y:S01]  /*7b00*/  ULDC.64 UR4, c[0x0][0x750] ;  /* 0x0001d40000047ab9 */ /* 0x001fe20000000a00 */
        /* <DEDUP_REMOVED lines=25> */
.L_x_158:
[----:B------:R-:W0:Y:S01]  /*7ca0*/  LDC.64 R28, c[0x0][0x740] ;  /* 0x0001d000ff1c7b82 */ /* 0x000e220000000a00 */
[-CC-:B------:R-:W-:Y:S01]  /*7cb0*/  SHF.R.U64 R14, R18, R10.reuse, R19.reuse ;  /* 0x0000000a120e7219 */ /* 0x180fe20000001213 */
[----:B------:R-:W-:Y:S01]  /*7cc0*/  IMAD.MOV.U32 R31, RZ, RZ, 0x1 ;  /* 0x00000001ff1f7424 */ /* 0x000fe200078e00ff */
[----:B------:R-:W-:Y:S02]  /*7cd0*/  SHF.R.U32.HI R7, RZ, R10, R19 ;  /* 0x0000000aff077219 */ /* 0x000fe40000011613 */
[----:B------:R-:W-:-:S03]  /*7ce0*/  IADD3 R17, P0, RZ, -R14, RZ ;  /* 0x8000000eff117210 */ /* 0x000fc60007f1e0ff */
[----:B------:R-:W1:Y:S02]  /*7cf0*/  LDC R16, c[0x0][0x718] ;  /* 0x0001c600ff107b82 */ /* 0x000e640000000800 */
[----:B------:R-:W-:Y:S02]  /*7d00*/  IMAD.X R7, RZ, RZ, ~R7, P0 ;  /* 0x000000ffff077224 */ /* 0x000fe400000e0e07 */
[----:B------:R-:W-:-:S04]  /*7d10*/  IMAD.WIDE.U32 R8, R17, R24, R2 ;  /* 0x0000001811087225 */ /* 0x000fc800078e0002 */
[----:B------:R-:W2:Y:S01]  /*7d20*/  LDC R18, c[0x0][0x708] ;  /* 0x0001c200ff127b82 */ /* 0x000ea20000000800 */
[----:B------:R-:W-:-:S04]  /*7d30*/  IMAD R10, R7, R24, RZ ;  /* 0x00000018070a7224 */ /* 0x000fc800078e02ff */
[----:B------:R-:W-:-:S03]  /*7d40*/  IMAD R7, R17, R25, R10 ;  /* 0x0000001911077224 */ /* 0x000fc600078e020a */
[----:B------:R-:W3:Y:S01]  /*7d50*/  LDC R26, c[0x0][0x758] ;  /* 0x0001d600ff1a7b82 */ /* 0x000ee20000000800 */
[----:B------:R-:W-:Y:S01]  /*7d60*/  IMAD.IADD R7, R9, 0x1, R7 ;  /* 0x0000000109077824 */ /* 0x000fe200078e0207 */
[----:B0-----:R-:W-:Y:S02]  /*7d70*/  ISETP.NE.U32.AND P0, PT, R28, RZ, PT ;  /* 0x000000ff1c00720c */ /* 0x001fe40003f05070 */
[----:B------:R-:W-:Y:S02]  /*7d80*/  MOV R9, 0xffffffff ;  /* 0xffffffff00097802 */ /* 0x000fe40000000f00 */
[----:B------:R-:W-:Y:S02]  /*7d90*/  ISETP.NE.AND.EX P0, PT, R29, RZ, PT, P0 ;  /* 0x000000ff1d00720c */ /* 0x000fe40003f05300 */
[----:B------:R-:W0:Y:S01]  /*7da0*/  LDC R23, c[0x0][0x700] ;  /* 0x0001c000ff177b82 */ /* 0x000e220000000800 */
[-CC-:B-1----:R-:W-:Y:S02]  /*7db0*/  SHF.R.U64 R10, R8, R16.reuse, R7.reuse ;  /* 0x00000010080a7219 */ /* 0x182fe40000001207 */
[----:B------:R-:W-:-:S05]  /*7dc0*/  SHF.R.U32.HI R7, RZ, R16, R7 ;  /* 0x00000010ff077219 */ /* 0x000fca0000011607 */
[----:B------:R-:W1:Y:S01]  /*7dd0*/  LDC R25, c[0x0][0x748] ;  /* 0x0001d200ff197b82 */ /* 0x000e620000000800 */
[-CC-:B--2---:R-:W-:Y:S02]  /*7de0*/  SHF.R.U64 R20, R10, R18.reuse, R7.reuse ;  /* 0x000000120a147219 */ /* 0x184fe40000001207 */
[----:B------:R-:W-:-:S05]  /*7df0*/  SHF.R.U32.HI R7, RZ, R18, R7 ;  /* 0x00000012ff077219 */ /* 0x000fca0000011607 */
[----:B------:R-:W2:Y:S01]  /*7e00*/  LDC R27, c[0x0][0x738] ;  /* 0x0001ce00ff1b7b82 */ /* 0x000ea20000000800 */
[-C--:B---3--:R-:W-:Y:S02]  /*7e10*/  SHF.L.U32 R8, R9, R26.reuse, RZ ;  /* 0x0000001a09087219 */ /* 0x088fe400000006ff */
[--C-:B------:R-:W-:Y:S02]  /*7e20*/  SHF.R.U64 R24, R20, R26, R7.reuse ;  /* 0x0000001a14187219 */ /* 0x100fe40000001207 */
[----:B------:R-:W-:Y:S02]  /*7e30*/  LOP3.LUT R33, RZ, R8, RZ, 0x33, !PT ;  /* 0x00000008ff217212 */ /* 0x000fe400078e33ff */
[----:B------:R-:W-:Y:S01]  /*7e40*/  SHF.R.U32.HI R9, RZ, R26, R7 ;  /* 0x0000001aff097219 */ /* 0x000fe20000011607 */
[----:B------:R-:W3:Y:S01]  /*7e50*/  LDC R30, c[0x0][0x710] ;  /* 0x0001c400ff1e7b82 */ /* 0x000ee20000000800 */
[----:B------:R-:W-:Y:S01]  /*7e60*/  IMAD.MOV.U32 R8, RZ, RZ, R24 ;  /* 0x000000ffff087224 */ /* 0x000fe200078e0018 */
[----:B------:R-:W-:Y:S06]  /*7e70*/  @!P0 BRA `(.L_x_159) ;  /* 0x0000000000288947 */ /* 0x000fec0003800000 */
        /* <DEDUP_REMOVED lines=10> */
.L_x_159:
[----:B------:R-:W-:Y:S01]  /*7f20*/  ISETP.NE.AND P0, PT, R0, 0x1, PT ;  /* 0x000000010000780c */ /* 0x000fe20003f05270 */
[----:B0-----:R-:W-:Y:S01]  /*7f30*/  VIADD R13, R23, 0xffffffff ;  /* 0xffffffff170d7836 */ /* 0x001fe20000000000 */
[----:B-1----:R-:W-:Y:S01]  /*7f40*/  SHF.R.U64 R8, R8, R25, R9 ;  /* 0x0000001908087219 */ /* 0x002fe20000001209 */
[----:B------:R-:W-:Y:S01]  /*7f50*/  IMAD.MOV.U32 R18, RZ, RZ, R14 ;  /* 0x000000ffff127224 */ /* 0x000fe200078e000e */
[----:B------:R-:W-:Y:S02]  /*7f60*/  SHF.L.U32 R31, R31, R26, RZ ;  /* 0x0000001a1f1f7219 */ /* 0x000fe400000006ff */
[----:B------:R-:W-:Y:S01]  /*7f70*/  LOP3.LUT R7, R20, R33, RZ, 0xc0, !PT ;  /* 0x0000002114077212 */ /* 0x000fe200078ec0ff */
[----:B------:R-:W-:Y:S01]  /*7f80*/  IMAD.MOV R9, RZ, RZ, -R8 ;  /* 0x000000ffff097224 */ /* 0x000fe200078e0a08 */
[----:B------:R-:W-:-:S03]  /*7f90*/  LOP3.LUT R10, R10, R13, RZ, 0xc0, !PT ;  /* 0x0000000d0a0a7212 */ /* 0x000fc600078ec0ff */
[----:B------:R-:W-:Y:S02]  /*7fa0*/  IMAD R8, R31, R8, R7 ;  /* 0x000000081f087224 */ /* 0x000fe400078e0207 */
[----:B------:R-:W-:Y:S02]  /*7fb0*/  @P0 IMAD R11, R15, R22, R12 ;  /* 0x000000160f0b0224 */ /* 0x000fe400078e020c */
[----:B--2---:R-:W-:Y:S02]  /*7fc0*/  IMAD R7, R9, R27, R24 ;  /* 0x0000001b09077224 */ /* 0x004fe400078e0218 */
[----:B---3--:R-:W-:Y:S02]  /*7fd0*/  IMAD R8, R8, R30, R11 ;  /* 0x0000001e08087224 */ /* 0x008fe400078e020b */
[----:B------:R-:W-:Y:S02]  /*7fe0*/  IMAD R11, R7, R23, R10 ;  /* 0x00000017070b7224 */ /* 0x000fe400078e020a */
[----:B------:R-:W-:-:S03]  /*7ff0*/  IMAD.MOV.U32 R9, RZ, RZ, 0x1 ;  /* 0x00000001ff097424 */ /* 0x000fc600078e00ff */
[----:B------:R-:W-:Y:S02]  /*8000*/  SEL R7, R11, R8, !P0 ;  /* 0x000000080b077207 */ /* 0x000fe40004000000 */
[----:B------:R-:W-:-:S07]  /*8010*/  SEL R8, R8, R11, !P0 ;  /* 0x0000000b08087207 */ /* 0x000fce0004000000 */
.L_x_157:
[----:B------:R-:W-:-:S08]  /*8020*/  NOP ;  /* 0x0000000000007918 */ /* 0x000fd00000000000 */
[----:B------:R-:W0:-:S00]  /*8030*/  USETMAXREG.DEALLOC.CTAPOOL 0x28 ;  /* 0x00000028000079c8 */ /* 0x000e0000080e0500 */
[----:B0-----:R-:W-:-:S13]  /*8040*/  ISETP.NE.AND P0, PT, R6, RZ, PT ;  /* 0x000000ff0600720c */ /* 0x001fda0003f05270 */
[----:B------:R-:W-:Y:S05]  /*8050*/  @P0 EXIT ;  /* 0x000000000000094d */ /* 0x000fea0003800000 */
[----:B------:R-:W-:Y:S01]  /*8060*/  LOP3.LUT P0, RZ, R9, 0xff, RZ, 0xc0, !PT ;  /* 0x000000ff09ff7812 */ /* 0x000fe2000780c0ff */
[----:B------:R-:W-:Y:S02]  /*8070*/  IMAD.MOV.U32 R11, RZ, RZ, 0x1 ;  /* 0x00000001ff0b7424 */ /* 0x000fe400078e00ff */
[----:B------:R-:W-:-:S10]  /*8080*/  IMAD.MOV.U32 R10, RZ, RZ, RZ ;  /* 0x000000ffff0a7224 */ /* 0x000fd400078e00ff */
[----:B------:R-:W-:Y:S05]  /*8090*/  @!P0 BRA `(.L_x_160) ;  /* 0x0000000c00788947 */ /* 0x000fea0003800000 */
[----:B------:R-:W0:Y:S01]  /*80a0*/  LDC R6, c[0x0][0x28c] ;  /* 0x0000a300ff067b82 */ /* 0x000e220000000800 */
[----:B------:R-:W1:Y:S01]  /*80b0*/  S2R R13, SR_CgaCtaId ;  /* 0x00000000000d7919 */ /* 0x000e620000008800 */
[----:B------:R-:W-:Y:S01]  /*80c0*/  ULDC UR5, c[0x0][0x758] ;  /* 0x0001d60000057ab9 */ /* 0x000fe20000000800 */
[----:B------:R-:W-:Y:S01]  /*80d0*/  UMOV UR7, 0xffffffff ;  /* 0xffffffff00077882 */ /* 0x000fe20000000000 */
[----:B------:R-:W-:Y:S01]  /*80e0*/  ULDC UR6, c[0x0][0xc] ;  /* 0x0000030000067ab9 */ /* 0x000fe20000000800 */
[----:B------:R-:W-:Y:S01]  /*80f0*/  USHF.L.U32 UR9, UR7, UR5, URZ ;  /* 0x0000000507097299 */ /* 0x000fe2000800063f */
[----:B------:R-:W-:Y:S01]  /*8100*/  BSSY B0, `(.L_x_160) ;  /* 0x00000d7000007945 */ /* 0x000fe20003800000 */
[----:B------:R-:W-:Y:S01]  /*8110*/  UMOV UR8, 0x1 ;  /* 0x0000000100087882 */ /* 0x000fe20000000000 */
[----:B------:R-:W-:Y:S01]  /*8120*/  ULDC UR7, c[0x0][0x10] ;  /* 0x0000040000077ab9 */ /* 0x000fe20000000800 */
[----:B------:R-:W-:Y:S01]  /*8130*/  USHF.L.U32 UR5, UR8, UR5, URZ ;  /* 0x0000000508057299 */ /* 0x000fe2000800063f */
[----:B------:R-:W-:Y:S01]  /*8140*/  MOV R15, 0x1 ;  /* 0x00000001000f7802 */ /* 0x000fe20000000f00 */
[----:B------:R-:W-:Y:S01]  /*8150*/  UIMAD.WIDE.U32 UR6, UR6, UR7, URZ ;  /* 0x00000007060672a5 */ /* 0x000fe2000f8e003f */
[----:B------:R-:W-:Y:S01]  /*8160*/  LOP3.LUT R16, R5, 0x2, RZ, 0xfc, !PT ;  /* 0x0000000205107812 */ /* 0x000fe200078efcff */
[----:B------:R-:W-:Y:S01]  /*8170*/  ULDC UR8, c[0x0][0x14] ;  /* 0x0000050000087ab9 */ /* 0x000fe20000000800 */
[----:B------:R-:W-:Y:S01]  /*8180*/  IMAD.MOV.U32 R11, RZ, RZ, 0x1 ;  /* 0x00000001ff0b7424 */ /* 0x000fe200078e00ff */
[----:B------:R-:W-:Y:S01]  /*8190*/  UIMAD.WIDE.U32 UR32, UR6, UR8, URZ ;  /* 0x00000008062072a5 */ /* 0x000fe2000f8e003f */
[----:B------:R-:W-:Y:S01]  /*81a0*/  IMAD.MOV.U32 R10, RZ, RZ, RZ ;  /* 0x000000ffff0a7224 */ /* 0x000fe200078e00ff */
[----:B------:R-:W-:Y:S01]  /*81b0*/  UIMAD UR7, UR7, UR8, URZ ;  /* 0x00000008070772a4 */ /* 0x000fe2000f8e023f */
[----:B------:R-:W-:Y:S01]  /*81c0*/  ULDC UR4, c[0x0][0x700] ;  /* 0x0001c00000047ab9 */ /* 0x000fe20000000800 */
[----:B------:R-:W-:-:S02]  /*81d0*/  ULOP3.LUT UR6, URZ, UR9, URZ, 0x33, !UPT ;  /* 0x000000093f067292 */ /* 0x000fc4000f8e333f */
[----:B------:R-:W-:Y:S01]  /*81e0*/  UIADD3 UR4, UR4, -0x1, URZ ;  /* 0xffffffff04047890 */ /* 0x000fe2000fffe03f */
[----:B0-----:R-:W-:Y:S01]  /*81f0*/  VIADD R6, R6, 0x3f ;  /* 0x0000003f06067836 */ /* 0x001fe20000000000 */
[----:B------:R-:W-:Y:S01]  /*8200*/  UIADD3 UR7, UR33, UR7, URZ ;  /* 0x0000000721077290 */ /* 0x000fe2000fffe03f */
[----:B------:R-:W-:-:S03]  /*8210*/  ULDC.64 UR34, c[0x0][0x198] ;  /* 0x0000660000227ab9 */ /* 0x000fc60000000a00 */
[----:B------:R-:W-:-:S04]  /*8220*/  SHF.R.S32.HI R9, RZ, 0x1f, R6 ;  /* 0x0000001fff097819 */ /* 0x000fc80000011406 */
[----:B------:R-:W-:Y:S01]  /*8230*/  LEA.HI R9, R9, R6, RZ, 0x6 ;  /* 0x0000000609097211 */ /* 0x000fe200078f30ff */
[C---:B-1----:R-:W-:Y:S02]  /*8240*/  IMAD.SHL.U32 R14, R13.reuse, 0x20, RZ ;  /* 0x000000200d0e7824 */ /* 0x042fe400078e00ff */
[----:B------:R-:W-:Y:S01]  /*8250*/  IMAD.SHL.U32 R13, R13, 0x800, RZ ;  /* 0x000008000d0d7824 */ /* 0x000fe200078e00ff */
[----:B------:R-:W-:Y:S02]  /*8260*/  SHF.R.S32.HI R17, RZ, 0x6, R9 ;  /* 0x00000006ff117819 */ /* 0x000fe40000011409 */
[----:B------:R-:W-:Y:S02]  /*8270*/  LOP3.LUT R14, R14, 0x20, RZ, 0xc0, !PT ;  /* 0x000000200e0e7812 */ /* 0x000fe400078ec0ff */
[----:B------:R-:W-:Y:S01]  /*8280*/  LOP3.LUT R13, R13, 0x800, RZ, 0xc0, !PT ;  /* 0x000008000d0d7812 */ /* 0x000fe200078ec0ff */
[----:B------:R-:W-:-:S07]  /*8290*/  VIADD R12, R17, 0x1 ;  /* 0x00000001110c7836 */ /* 0x000fce0000000000 */
.L_x_171:
[----:B------:R-:W-:-:S03]  /*82a0*/  UMOV UR8, 0xffffffff ;  /* 0xffffffff00087882 */ /* 0x000fc60000000000 */
[----:B------:R-:W-:Y:S05]  /*82b0*/  BRA.DIV UR8, `(.L_x_161) ;  /* 0x0000001608787947 */ /* 0x000fea000b800000 */
[----:B------:R-:W-:-:S13]  /*82c0*/  ELECT P0, URZ, PT ;  /* 0x00000000003f782f */ /* 0x000fda0003800000 */
.L_x_194:
[----:B------:R-:W0:Y:S01]  /*82d0*/  LDC R6, c[0x0][0x28c] ;  /* 0x0000a300ff067b82 */ /* 0x000e220000000800 */
[----:B------:R-:W-:Y:S01]  /*82e0*/  BSSY B1, `(.L_x_162) ;  /* 0x0000045000017945 */ /* 0x000fe20003800000 */
[----:B0-----:R-:W-:-:S13]  /*82f0*/  ISETP.LT.OR P0, PT, R6, 0x1, !P0 ;  /* 0x000000010600780c */ /* 0x001fda0004701670 */
[----:B------:R-:W-:Y:S05]  /*8300*/  @P0 BRA `(.L_x_163) ;  /* 0x0000000400080947 */ /* 0x000fea0003800000 */
[----:B------:R-:W-:Y:S01]  /*8310*/  IMAD.SHL.U32 R21, R8, 0x100, RZ ;  /* 0x0000010008157824 */ /* 0x000fe200078e00ff */
[----:B------:R-:W-:Y:S01]  /*8320*/  CS2R R24, SRZ ;  /* 0x0000000000187805 */ /* 0x000fe2000001ff00 */
[----:B------:R-:W-:Y:S02]  /*8330*/  IMAD R22, R7, 0x40, R14 ;  /* 0x0000004007167824 */ /* 0x000fe400078e020e */
[----:B------:R-:W-:Y:S02]  /*8340*/  IMAD.MOV.U32 R6, RZ, RZ, R12 ;  /* 0x000000ffff067224 */ /* 0x000fe400078e000c */
[----:B------:R-:W-:Y:S02]  /*8350*/  IMAD.MOV.U32 R7, RZ, RZ, R11 ;  /* 0x000000ffff077224 */ /* 0x000fe400078e000b */
[----:B------:R-:W-:Y:S02]  /*8360*/  IMAD.MOV.U32 R8, RZ, RZ, R10 ;  /* 0x000000ffff087224 */ /* 0x000fe400078e000a */
[----:B------:R-:W-:-:S07]  /*8370*/  IMAD.MOV.U32 R26, RZ, RZ, RZ ;  /* 0x000000ffff1a7224 */ /* 0x000fce00078e00ff */
.L_x_166:
[----:B------:R-:W0:Y:S01]  /*8380*/  S2R R20, SR_CgaCtaId ;  /* 0x0000000000147919 */ /* 0x000e220000008800 */
[----:B------:R-:W-:Y:S02]  /*8390*/  MOV R9, 0x400 ;  /* 0x0000040000097802 */ /* 0x000fe40000000f00 */
[----:B------:R-:W-:-:S13]  /*83a0*/  LOP3.LUT P1, RZ, R4, 0x7f, RZ, 0xc0, !PT ;  /* 0x0000007f04ff7812 */ /* 0x000fda000782c0ff */
[----:B------:R-:W1:Y:S01]  /*83b0*/  @!P1 LDC R19, c[0x0][0x640] ;  /* 0x00019000ff139b82 */ /* 0x000e620000000800 */
[----:B0-----:R-:W-:Y:S02]  /*83c0*/  LEA R23, R20, R9, 0x18 ;  /* 0x0000000914177211 */ /* 0x001fe400078ec0ff */
[----:B------:R-:W-:-:S03]  /*83d0*/  SHF.L.U32 R9, R7, 0x1f, RZ ;  /* 0x0000001f07097819 */ /* 0x000fc600000006ff */
[----:B------:R-:W-:-:S04]  /*83e0*/  IMAD R20, R8, 0x8, R23 ;  /* 0x0000000808147824 */ /* 0x000fc800078e0217 */
[----:B------:R-:W0:Y:S02]  /*83f0*/  SYNCS.PHASECHK.TRANS64.TRYWAIT P0, [R20+URZ+0x80], R9 ;  /* 0x00008009140075a7 */ /* 0x000e24000800017f */
[----:B01----:R-:W-:Y:S05]  /*8400*/  @!P0 BRA `(.L_x_164) ;  /* 0x0000001400448947 */ /* 0x003fea0003800000 */
.L_x_195:
[----:B0-----:R-:W-:Y:S01]  /*8410*/  PRMT R9, R16, 0x9910, RZ ;  /* 0x0000991010097816 */ /* 0x001fe200000000ff */
[----:B------:R0:W-:Y:S03]  /*8420*/  @!P1 SYNCS.ARRIVE.TRANS64 RZ, [R20+URZ], R19 ;  /* 0x0000001314ff99a7 */ /* 0x0001e6000800003f */
[----:B------:R-:W-:-:S13]  /*8430*/  ISETP.NE.AND P0, PT, R9, 0x2, PT ;  /* 0x000000020900780c */ /* 0x000fda0003f05270 */
[----:B0-----:R-:W-:Y:S05]  /*8440*/  @P0 BRA `(.L_x_165) ;  /* 0x0000000000040947 */ /* 0x001fea0003800000 */
[----:B------:R-:W-:Y:S01]  /*8450*/  BPT.TRAP 0x1 ;  /* 0x000000040000795c */ /* 0x000fe20000300000 */
.L_x_165:
[----:B------:R-:W-:Y:S01]  /*8460*/  LEA R9, R8, R23, 0xd ;  /* 0x0000001708097211 */ /* 0x000fe200078e68ff */
[----:B------:R-:W-:Y:S01]  /*8470*/  VIADD R6, R6, 0xffffffff ;  /* 0xffffffff06067836 */ /* 0x000fe20000000000 */
[----:B------:R-:W-:Y:S01]  /*8480*/  R2UR UR9, R23 ;  /* 0x00000000170972ca */ /* 0x000fe200000e0000 */
[C---:B------:R-:W-:Y:S01]  /*8490*/  IMAD R23, R8.reuse, 0x800, R23 ;  /* 0x0000080008177824 */ /* 0x040fe200078e0217 */
[----:B------:R-:W-:Y:S01]  /*84a0*/  R2UR UR24, R9 ;  /* 0x00000000091872ca */ /* 0x000fe200000e0000 */
[----:B------:R-:W-:Y:S01]  /*84b0*/  IMAD R9, R8, 0x1000, R13 ;  /* 0x0000100008097824 */ /* 0x000fe200078e020d */
[----:B------:R-:W-:Y:S01]  /*84c0*/  R2UR UR25, R20 ;  /* 0x00000000141972ca */ /* 0x000fe200000e0000 */
[----:B------:R-:W-:Y:S01]  /*84d0*/  UIADD3 UR14, UP0, UR34, 0xf0, URZ ;  /* 0x000000f0220e7890 */ /* 0x000fe2000ff1e03f */
[----:B------:R-:W-:Y:S01]  /*84e0*/  R2UR UR16, R23 ;  /* 0x00000000171072ca */ /* 0x000fe200000e0000 */
[----:B------:R-:W-:Y:S01]  /*84f0*/  UIADD3 UR22, UP1, UR34, 0x1f0, URZ ;  /* 0x000001f022167890 */ /* 0x000fe2000ff3e03f */
[----:B------:R-:W-:Y:S01]  /*8500*/  R2UR UR8, R9 ;  /* 0x00000000090872ca */ /* 0x000fe200000e0000 */
[----:B------:R-:W-:Y:S01]  /*8510*/  UIADD3 UR36, UP2, UR34, 0x2f0, URZ ;  /* 0x000002f022247890 */ /* 0x000fe2000ff5e03f */
[----:B------:R-:W-:Y:S01]  /*8520*/  R2UR UR28, R18 ;  /* 0x00000000121c72ca */ /* 0x000fe200000e0000 */
[----:B------:R-:W-:Y:S01]  /*8530*/  UIADD3.X UR15, URZ, UR35, URZ, UP0, !UPT ;  /* 0x000000233f0f7290 */ /* 0x000fe200087fe43f */
[----:B------:R-:W-:Y:S01]  /*8540*/  R2UR UR27, R21 ;  /* 0x00000000151b72ca */ /* 0x000fe200000e0000 */
[----:B------:R-:W-:Y:S01]  /*8550*/  UIADD3.X UR23, URZ, UR35, URZ, UP1, !UPT ;  /* 0x000000233f177290 */ /* 0x000fe20008ffe43f */
[C---:B------:R-:W-:Y:S01]  /*8560*/  R2UR UR26, R25.reuse ;  /* 0x00000000191a72ca */ /* 0x040fe200000e0000 */
[----:B------:R-:W-:Y:S01]  /*8570*/  UIADD3 UR24, UR24, 0x200, URZ ;  /* 0x0000020018187890 */ /* 0x000fe2000fffe03f */
[----:B------:R-:W-:Y:S01]  /*8580*/  R2UR UR19, R26 ;  /* 0x000000001a1372ca */ /* 0x000fe200000e0000 */
[----:B------:R-:W-:Y:S01]  /*8590*/  VIADD R8, R8, 0x1 ;  /* 0x0000000108087836 */ /* 0x000fe20000000000 */
[----:B------:R-:W-:Y:S01]  /*85a0*/  R2UR UR10, R24 ;  /* 0x00000000180a72ca */ /* 0x000fe200000e0000 */
[----:B------:R-:W-:Y:S01]  /*85b0*/  UIADD3 UR16, UR16, 0x30200, URZ ;  /* 0x0003020010107890 */ /* 0x000fe2000fffe03f */
[----:B------:R-:W-:Y:S01]  /*85c0*/  R2UR UR11, R22 ;  /* 0x00000000160b72ca */ /* 0x000fe200000e0000 */
[----:B------:R-:W-:Y:S01]  /*85d0*/  UIADD3.X UR37, URZ, UR35, URZ, UP2, !UPT ;  /* 0x000000233f257290 */ /* 0x000fe200097fe43f */
[----:B------:R-:W-:Y:S01]  /*85e0*/  ISETP.GT.AND P1, PT, R6, 0x1, PT ;  /* 0x000000010600780c */ /* 0x000fe20003f24270 */
[----:B------:R-:W-:Y:S01]  /*85f0*/  UIADD3 UR8, UR9, 0x20200, UR8 ;  /* 0x0002020009087890 */ /* 0x000fe2000fffe008 */
[----:B------:R-:W-:Y:S01]  /*8600*/  ISETP.NE.AND P0, PT, R8, 0x10, PT ;  /* 0x000000100800780c */ /* 0x000fe20003f05270 */
[----:B------:R-:W-:Y:S01]  /*8610*/  UMOV UR30, 0x0 ;  /* 0x00000000001e7882 */ /* 0x000fe20000000000 */
[----:B------:R-:W-:Y:S01]  /*8620*/  UMOV UR31, 0x10000000 ;  /* 0x10000000001f7882 */ /* 0x000fe20000000000 */
[----:B------:R-:W-:Y:S01]  /*8630*/  UMOV UR17, UR25 ;  /* 0x0000001900117c82 */ /* 0x000fe20008000000 */
[----:B------:R-:W-:Y:S01]  /*8640*/  UMOV UR20, UR28 ;  /* 0x0000001c00147c82 */ /* 0x000fe20008000000 */
[----:B------:R-:W-:Y:S01]  /*8650*/  UMOV UR18, UR27 ;  /* 0x0000001b00127c82 */ /* 0x000fe20008000000 */
[----:B------:R0:W-:Y:S01]  /*8660*/  UTMALDG.3D [UR24], [UR14], desc[UR30] ;  /* 0x00001e180e0075b4 */ /* 0x0001e20008011000 */
[----:B------:R-:W-:Y:S01]  /*8670*/  UMOV UR13, 0x30000 ;  /* 0x00030000000d7882 */ /* 0x000fe20000000000 */
[----:B------:R-:W-:Y:S01]  /*8680*/  UMOV UR9, UR25 ;  /* 0x0000001900097c82 */ /* 0x000fe20008000000 */
[----:B------:R-:W-:Y:S01]  /*8690*/  UMOV UR12, UR28 ;  /* 0x0000001c000c7c82 */ /* 0x000fe20008000000 */
[----:B------:R-:W-:Y:S01]  /*86a0*/  SEL R20, RZ, 0x1, P0 ;  /* 0x00000001ff147807 */ /* 0x000fe20000000000 */
[----:B------:R-:W-:Y:S01]  /*86b0*/  VIADD R26, R26, 0x1 ;  /* 0x000000011a1a7836 */ /* 0x000fe20000000000 */
[----:B------:R-:W-:Y:S01]  /*86c0*/  SEL R8, R8, RZ, P0 ;  /* 0x000000ff08087207 */ /* 0x000fe20000000000 */
[----:B------:R-:W-:Y:S01]  /*86d0*/  VIADD R25, R25, 0x20 ;  /* 0x0000002019197836 */ /* 0x000fe20000000000 */
[----:B------:R0:W-:Y:S01]  /*86e0*/  UTMALDG.3D [UR16], [UR22], desc[UR30] ;  /* 0x00001e10160075b4 */ /* 0x0001e20008011000 */
[----:B------:R-:W-:Y:S01]  /*86f0*/  LOP3.LUT R7, R7, R20, RZ, 0x3c, !PT ;  /* 0x0000001407077212 */ /* 0x000fe200078e3cff */
[----:B------:R-:W-:Y:S01]  /*8700*/  VIADD R24, R24, 0x40 ;  /* 0x0000004018187836 */ /* 0x000fe20000000000 */
[----:B------:R0:W-:Y:S02]  /*8710*/  UTMALDG.3D.MULTICAST [UR8], [UR36], UR13, desc[UR30] ;  /* 0x00001e08240073b4 */ /* 0x0001e4000801180d */
[----:B0-----:R-:W-:Y:S05]  /*8720*/  @P1 BRA `(.L_x_166) ;  /* 0xfffffffc00141947 */ /* 0x001fea000383ffff */
.L_x_163:
[----:B------:R-:W-:Y:S05]  /*8730*/  BSYNC B1 ;  /* 0x0000000000017941 */ /* 0x000fea0003800000 */
.L_x_162:
[----:B------:R-:W-:Y:S01]  /*8740*/  LOP3.LUT P1, RZ, R15, 0xff, RZ, 0xc0, !PT ;  /* 0x000000ff0fff7812 */ /* 0x000fe2000782c0ff */
[----:B------:R-:W-:Y:S01]  /*8750*/  IMAD.IADD R10, R17, 0x1, R10 ;  /* 0x00000001110a7824 */ /* 0x000fe200078e020a */
[----:B------:R-:W-:Y:S01]  /*8760*/  IADD3 R2, P2, R2, UR32, RZ ;  /* 0x0000002002027c10 */ /* 0x000fe2000ff5e0ff */
[----:B------:R-:W-:Y:S01]  /*8770*/  ULDC.64 UR8, c[0x0][0x750] ;  /* 0x0001d40000087ab9 */ /* 0x000fe20000000a00 */
[----:B------:R-:W-:Y:S01]  /*8780*/  BSSY B1, `(.L_x_167) ;  /* 0x000006c000017945 */ /* 0x000fe20003800000 */
[----:B------:R-:W-:Y:S01]  /*8790*/  IMAD.MOV.U32 R18, RZ, RZ, -0x1 ;  /* 0xffffffffff127424 */ /* 0x000fe200078e00ff */
[----:B------:R-:W-:Y:S02]  /*87a0*/  SHF.R.U32.HI R6, RZ, 0x4, R10 ;  /* 0x00000004ff067819 */ /* 0x000fe4000001160a */
[----:B------:R-:W-:Y:S02]  /*87b0*/  ISETP.GT.U32.AND P0, PT, R10, 0xf, PT ;  /* 0x0000000f0a00780c */ /* 0x000fe40003f04070 */
[----:B------:R-:W-:-:S02]  /*87c0*/  LOP3.LUT R6, R6, 0x1, RZ, 0xc0, !PT ;  /* 0x0000000106067812 */ /* 0x000fc400078ec0ff */
[----:B------:R-:W-:Y:S01]  /*87d0*/  ISETP.LT.U32.AND P0, PT, R17, 0x10, P0 ;  /* 0x000000101100780c */ /* 0x000fe20000701070 */
[----:B------:R-:W0:Y:S01]  /*87e0*/  @P1 S2R R8, SR_CgaCtaId ;  /* 0x0000000000081919 */ /* 0x000e220000008800 */
[----:B------:R-:W-:Y:S02]  /*87f0*/  @P1 MOV R7, 0x400 ;  /* 0x0000040000071802 */ /* 0x000fe40000000f00 */
[----:B------:R-:W-:Y:S02]  /*8800*/  IADD3.X R3, R3, UR7, RZ, P2, !PT ;  /* 0x0000000703037c10 */ /* 0x000fe400097fe4ff */
[----:B------:R-:W-:Y:S02]  /*8810*/  ISETP.GE.U32.AND P2, PT, R2, UR8, PT ;  /* 0x0000000802007c0c */ /* 0x000fe4000bf46070 */
[----:B------:R-:W-:Y:S02]  /*8820*/  LOP3.LUT R10, R10, 0xf, RZ, 0xc0, !PT ;  /* 0x0000000f0a0a7812 */ /* 0x000fe400078ec0ff */
[----:B------:R-:W-:-:S02]  /*8830*/  PRMT R15, RZ, 0x7610, R15 ;  /* 0x00007610ff0f7816 */ /* 0x000fc4000000000f */
[----:B0-----:R-:W-:Y:S01]  /*8840*/  @P1 LEA R7, R8, R7, 0x18 ;  /* 0x0000000708071211 */ /* 0x001fe200078ec0ff */
[----:B------:R-:W-:-:S03]  /*8850*/  IMAD.MOV.U32 R8, RZ, RZ, -0x1 ;  /* 0xffffffffff087424 */ /* 0x000fc600078e00ff */
[----:B------:R0:W-:Y:S01]  /*8860*/  @P1 SYNCS.ARRIVE.TRANS64.A1T0 RZ, [R7+URZ+0x118], RZ ;  /* 0x000118ff07ff19a7 */ /* 0x0001e2000810003f */
[----:B------:R-:W-:Y:S02]  /*8870*/  ISETP.NE.U32.AND P1, PT, R6, 0x1, PT ;  /* 0x000000010600780c */ /* 0x000fe40003f25070 */
[----:B------:R-:W-:Y:S02]  /*8880*/  SEL R6, RZ, 0x1, !P0 ;  /* 0x00000001ff067807 */ /* 0x000fe40004000000 */
[----:B------:R-:W-:Y:S02]  /*8890*/  ISETP.GE.U32.AND.EX P0, PT, R3, UR9, PT, P2 ;  /* 0x0000000903007c0c */ /* 0x000fe4000bf06120 */
[----:B------:R-:W-:-:S04]  /*88a0*/  ISETP.GT.U32.AND P1, PT, R17, 0xf, !P1 ;  /* 0x0000000f1100780c */ /* 0x000fc80004f24070 */
[----:B0-----:R-:W-:-:S04]  /*88b0*/  SEL R7, RZ, 0x1, !P1 ;  /* 0x00000001ff077807 */ /* 0x001fc80004800000 */
[--C-:B------:R-:W-:Y:S01]  /*88c0*/  LOP3.LUT R11, R7, R11, R6.reuse, 0x96, !PT ;  /* 0x0000000b070b7212 */ /* 0x100fe200078e9606 */
[----:B------:R-:W-:Y:S01]  /*88d0*/  IMAD.MOV.U32 R7, RZ, RZ, -0x1 ;  /* 0xffffffffff077424 */ /* 0x000fe200078e00ff */
[----:B------:R-:W-:Y:S01]  /*88e0*/  PRMT R6, RZ, 0x7610, R6 ;  /* 0x00007610ff067816 */ /* 0x000fe20000000006 */
[----:B------:R-:W-:Y:S06]  /*88f0*/  @P0 BRA `(.L_x_168) ;  /* 0x0000000400500947 */ /* 0x000fec0003800000 */
[----:B------:R-:W0:Y:S01]  /*8900*/  S2R R19, SR_CTAID.X ;  /* 0x0000000000137919 */ /* 0x000e220000002500 */
[----:B------:R-:W-:Y:S01]  /*8910*/  ULDC.64 UR8, c[0x0][0x728] ;  /* 0x0001ca0000087ab9 */ /* 0x000fe20000000a00 */
[----:B------:R-:W-:Y:S01]  /*8920*/  ULDC UR11, c[0x0][0x730] ;  /* 0x0001cc00000b7ab9 */ /* 0x000fe20000000800 */
[----:B------:R-:W-:Y:S01]  /*8930*/  ISETP.NE.U32.AND P0, PT, RZ, UR8, PT ;  /* 0x00000008ff007c0c */ /* 0x000fe2000bf05070 */
[----:B------:R-:W1:Y:S01]  /*8940*/  S2R R20, SR_CTAID.Y ;  /* 0x0000000000147919 */ /* 0x000e620000002600 */
[----:B------:R-:W-:Y:S01]  /*8950*/  ULDC UR12, c[0x0][0x150] ;  /* 0x00005400000c7ab9 */ /* 0x000fe20000000800 */
[----:B------:R-:W-:Y:S01]  /*8960*/  IMAD.MOV.U32 R6, RZ, RZ, R2 ;  /* 0x000000ffff067224 */ /* 0x000fe200078e0002 */
[----:B------:R-:W-:Y:S02]  /*8970*/  ISETP.NE.AND.EX P0, PT, RZ, UR9, PT, P0 ;  /* 0x00000009ff007c0c */ /* 0x000fe4000bf05300 */
[----:B------:R-:W-:Y:S02]  /*8980*/  MOV R7, R3 ;  /* 0x0000000300077202 */ /* 0x000fe40000000f00 */
[----:B0-----:R-:W-:-:S09]  /*8990*/  I2FP.F32.U32 R22, R19 ;  /* 0x0000001300167245 */ /* 0x001fd20000201000 */
[----:B------:R-:W-:Y:S05]  /*89a0*/  @!P0 BRA `(.L_x_169) ;  /* 0x0000000000288947 */ /* 0x000fea0003800000 */
[----:B------:R-:W-:Y:S02]  /*89b0*/  ULDC UR10, c[0x0][0x734] ;  /* 0x0001cd00000a7ab9 */ /* 0x000fe40000000800 */
[----:B------:R-:W-:-:S05]  /*89c0*/  IADD3 R7, P0, R2, UR10, RZ ;  /* 0x0000000a02077c10 */ /* 0x000fca000ff1e0ff */
[----:B------:R-:W-:-:S04]  /*89d0*/  IMAD.X R21, RZ, RZ, R3, P0 ;  /* 0x000000ffff157224 */ /* 0x000fc800000e0603 */
[----:B------:R-:W-:-:S04]  /*89e0*/  IMAD.WIDE.U32 R8, R21, UR8, RZ ;  /* 0x0000000815087c25 */ /* 0x000fc8000f8e00ff */
[----:B------:R-:W-:-:S04]  /*89f0*/  IMAD.WIDE.U32 R8, P0, R7, UR9, R8 ;  /* 0x0000000907087c25 */ /* 0x000fc8000f800008 */
[----:B------:R-:W-:-:S04]  /*8a00*/  IMAD.WIDE.U32 R6, R7, UR8, RZ ;  /* 0x0000000807067c25 */ /* 0x000fc8000f8e00ff */
[----:B------:R-:W-:Y:S01]  /*8a10*/  IMAD.MOV.U32 R6, RZ, RZ, R9 ;  /* 0x000000ffff067224 */ /* 0x000fe200078e0009 */
[----:B------:R-:W-:Y:S01]  /*8a20*/  IADD3 RZ, P1, R7, R8, RZ ;  /* 0x0000000807ff7210 */ /* 0x000fe20007f3e0ff */
[----:B------:R-:W-:-:S04]  /*8a30*/  IMAD.X R7, RZ, RZ, RZ, P0 ;  /* 0x000000ffff077224 */ /* 0x000fc800000e06ff */
[----:B------:R-:W-:-:S08]  /*8a40*/  IMAD.WIDE.U32.X R6, R21, UR9, R6, P1 ;  /* 0x0000000915067c25 */ /* 0x000fd000088e0406 */
.L_x_169:
[--C-:B------:R-:W-:Y:S01]  /*8a50*/  SHF.R.U64 R18, R6, UR11, R7.reuse ;  /* 0x0000000b06127c19 */ /* 0x100fe20008001207 */
[----:B------:R-:W-:Y:S01]  /*8a60*/  FMUL R22, R22, UR12 ;  /* 0x0000000c16167c20 */ /* 0x000fe20008400000 */
[----:B------:R-:W-:Y:S01]  /*8a70*/  SHF.R.U32.HI R6, RZ, UR11, R7 ;  /* 0x0000000bff067c19 */ /* 0x000fe20008011607 */
[----:B------:R-:W0:Y:S01]  /*8a80*/  LDC R8, c[0x0][0x144] ;  /* 0x00005100ff087b82 */ /* 0x000e220000000800 */
[----:B------:R-:W-:Y:S01]  /*8a90*/  IADD3 R7, P0, RZ, -R18, RZ ;  /* 0x80000012ff077210 */ /* 0x000fe20007f1e0ff */
[----:B------:R-:W-:Y:S01]  /*8aa0*/  ULDC UR10, c[0x0][0x154] ;  /* 0x00005500000a7ab9 */ /* 0x000fe20000000800 */
[----:B-1----:R-:W-:Y:S01]  /*8ab0*/  I2FP.F32.U32 R9, R20 ;  /* 0x0000001400097245 */ /* 0x002fe20000201000 */
[----:B------:R-:W1:Y:S01]  /*8ac0*/  F2I.U32.TRUNC.NTZ R22, R22 ;  /* 0x0000001600167305 */ /* 0x000e62000020f000 */
[----:B------:R-:W-:Y:S01]  /*8ad0*/  ULDC.64 UR8, c[0x0][0x720] ;  /* 0x0001c80000087ab9 */ /* 0x000fe20000000a00 */
[----:B------:R-:W-:Y:S01]  /*8ae0*/  IMAD.X R6, RZ, RZ, ~R6, P0 ;  /* 0x000000ffff067224 */ /* 0x000fe200000e0e06 */
[----:B------:R-:W-:Y:S01]  /*8af0*/  ISETP.NE.AND P2, PT, R0, 0x1, PT ;  /* 0x000000010000780c */ /* 0x000fe20003f45270 */
[----:B------:R-:W-:Y:S01]  /*8b00*/  FMUL R23, R9, UR10 ;  /* 0x0000000a09177c20 */ /* 0x000fe20008400000 */
[----:B------:R-:W2:Y:S01]  /*8b10*/  LDC R25, c[0x0][0x148] ;  /* 0x00005200ff197b82 */ /* 0x000ea20000000800 */
[----:B------:R-:W-:Y:S01]  /*8b20*/  IMAD R6, R6, UR8, RZ ;  /* 0x0000000806067c24 */ /* 0x000fe2000f8e02ff */
[----:B------:R-:W-:-:S02]  /*8b30*/  ULDC.64 UR10, c[0x0][0x740] ;  /* 0x0001d000000a7ab9 */ /* 0x000fc40000000a00 */
[----:B------:R-:W-:Y:S01]  /*8b40*/  ISETP.NE.U32.AND P0, PT, RZ, UR10, PT ;  /* 0x0000000aff007c0c */ /* 0x000fe2000bf05070 */
[----:B------:R-:W3:Y:S01]  /*8b50*/  F2I.U32.TRUNC.NTZ R23, R23 ;  /* 0x0000001700177305 */ /* 0x000ee2000020f000 */
[C---:B------:R-:W-:Y:S02]  /*8b60*/  IMAD R9, R7.reuse, UR9, R6 ;  /* 0x0000000907097c24 */ /* 0x040fe4000f8e0206 */
[----:B------:R-:W-:Y:S01]  /*8b70*/  IMAD.WIDE.U32 R6, R7, UR8, R2 ;  /* 0x0000000807067c25 */ /* 0x000fe2000f8e0002 */
[----:B------:R-:W-:Y:S01]  /*8b80*/  ULDC UR8, c[0x0][0x718] ;  /* 0x0001c60000087ab9 */ /* 0x000fe20000000800 */
[----:B------:R-:W-:Y:S02]  /*8b90*/  ISETP.NE.AND.EX P0, PT, RZ, UR11, PT, P0 ;  /* 0x0000000bff007c0c */ /* 0x000fe4000bf05300 */
[----:B------:R-:W-:Y:S02]  /*8ba0*/  IMAD.IADD R7, R7, 0x1, R9 ;  /* 0x0000000107077824 */ /* 0x000fe400078e0209 */
[----:B-1----:R-:W-:-:S03]  /*8bb0*/  IMAD.MOV R22, RZ, RZ, -R22 ;  /* 0x000000ffff167224 */ /* 0x002fc600078e0a16 */
[----:B------:R-:W-:Y:S01]  /*8bc0*/  SHF.R.U64 R21, R6, UR8, R7 ;  /* 0x0000000806157c19 */ /* 0x000fe20008001207 */
[----:B0-----:R-:W-:Y:S01]  /*8bd0*/  IMAD R19, R8, R22, R19 ;  /* 0x0000001608137224 */ /* 0x001fe200078e0213 */
[----:B------:R-:W-:Y:S01]  /*8be0*/  SHF.R.U32.HI R6, RZ, UR8, R7 ;  /* 0x00000008ff067c19 */ /* 0x000fe20008011607 */
[----:B------:R-:W-:Y:S01]  /*8bf0*/  ULDC UR8, c[0x0][0x708] ;  /* 0x0001c20000087ab9 */ /* 0x000fe20000000800 */
[----:B---3--:R-:W-:Y:S02]  /*8c00*/  IMAD.MOV R8, RZ, RZ, -R23 ;  /* 0x000000ffff087224 */ /* 0x008fe400078e0a17 */
[--C-:B------:R-:W-:Y:S02]  /*8c10*/  SHF.R.U64 R22, R21, UR8, R6.reuse ;  /* 0x0000000815167c19 */ /* 0x100fe40008001206 */
[----:B------:R-:W-:Y:S01]  /*8c20*/  SHF.R.U32.HI R7, RZ, UR8, R6 ;  /* 0x00000008ff077c19 */ /* 0x000fe20008011606 */
[----:B------:R-:W-:Y:S01]  /*8c30*/  ULDC UR8, c[0x0][0x758] ;  /* 0x0001d60000087ab9 */ /* 0x000fe20000000800 */
[----:B--2---:R-:W-:-:S02]  /*8c40*/  @P2 IMAD R19, R25, R8, R20 ;  /* 0x0000000819132224 */ /* 0x004fc400078e0214 */
[--C-:B------:R-:W-:Y:S02]  /*8c50*/  SHF.R.U64 R20, R22, UR8, R7.reuse ;  /* 0x0000000816147c19 */ /* 0x100fe40008001207 */
[----:B------:R-:W-:-:S03]  /*8c60*/  SHF.R.U32.HI R23, RZ, UR8, R7 ;  /* 0x00000008ff177c19 */ /* 0x000fc60008011607 */
[----:B------:R-:W-:Y:S02]  /*8c70*/  IMAD.MOV.U32 R8, RZ, RZ, R20 ;  /* 0x000000ffff087224 */ /* 0x000fe400078e0014 */
[----:B------:R-:W-:Y:S01]  /*8c80*/  IMAD.MOV.U32 R7, RZ, RZ, R23 ;  /* 0x000000ffff077224 */ /* 0x000fe200078e0017 */
[----:B------:R-:W-:Y:S06]  /*8c90*/  @!P0 BRA `(.L_x_170) ;  /* 0x00000000002c8947 */ /* 0x000fec0003800000 */
        /* <DEDUP_REMOVED lines=9> */
[----:B------:R-:W-:-:S03]  /*8d30*/  IMAD.WIDE.U32.X R6, R23, UR11, R6, P1 ;  /* 0x0000000b17067c25 */ /* 0x000fc600088e0406 */
[----:B------:R-:W-:-:S07]  /*8d40*/  MOV R8, R6 ;  /* 0x0000000600087202 */ /* 0x000fce0000000f00 */
.L_x_170:
[----:B------:R-:W-:Y:S01]  /*8d50*/  ULDC UR8, c[0x0][0x748] ;  /* 0x0001d20000087ab9 */ /* 0x000fe20000000800 */
[----:B------:R-:W-:Y:S01]  /*8d60*/  LOP3.LUT R6, R22, UR6, RZ, 0xc0, !PT ;  /* 0x0000000616067c12 */ /* 0x000fe2000f8ec0ff */
[----:B------:R-:W-:Y:S01]  /*8d70*/  ULDC UR9, c[0x0][0x710] ;  /* 0x0001c40000097ab9 */ /* 0x000fe20000000800 */
[----:B------:R-:W-:Y:S01]  /*8d80*/  SHF.R.U64 R7, R8, UR8, R7 ;  /* 0x0000000808077c19 */ /* 0x000fe20008001207 */
[----:B------:R-:W-:Y:S01]  /*8d90*/  ULDC UR8, c[0x0][0x738] ;  /* 0x0001ce0000087ab9 */ /* 0x000fe20000000800 */
[----:B------:R-:W-:-:S03]  /*8da0*/  LOP3.LUT R21, R21, UR4, RZ, 0xc0, !PT ;  /* 0x0000000415157c12 */ /* 0x000fc6000f8ec0ff */
[----:B------:R-:W-:Y:S02]  /*8db0*/  IMAD.MOV R9, RZ, RZ, -R7 ;  /* 0x000000ffff097224 */ /* 0x000fe400078e0a07 */
[----:B------:R-:W-:Y:S02]  /*8dc0*/  IMAD R6, R7, UR5, R6 ;  /* 0x0000000507067c24 */ /* 0x000fe4000f8e0206 */
[----:B------:R-:W-:Y:S01]  /*8dd0*/  IMAD R20, R9, UR8, R20 ;  /* 0x0000000809147c24 */ /* 0x000fe2000f8e0214 */
[----:B------:R-:W-:Y:S01]  /*8de0*/  ULDC UR8, c[0x0][0x700] ;  /* 0x0001c00000087ab9 */ /* 0x000fe20000000800 */
[----:B------:R-:W-:Y:S02]  /*8df0*/  IMAD R19, R6, UR9, R19 ;  /* 0x0000000906137c24 */ /* 0x000fe4000f8e0213 */
[----:B------:R-:W-:Y:S02]  /*8e00*/  IMAD R20, R20, UR8, R21 ;  /* 0x0000000814147c24 */ /* 0x000fe4000f8e0215 */
[----:B------:R-:W-:-:S03]  /*8e10*/  IMAD.MOV.U32 R6, RZ, RZ, 0x1 ;  /* 0x00000001ff067424 */ /* 0x000fc600078e00ff */
[----:B------:R-:W-:Y:S02]  /*8e20*/  SEL R7, R20, R19, !P2 ;  /* 0x0000001314077207 */ /* 0x000fe40005000000 */
[----:B------:R-:W-:-:S07]  /*8e30*/  SEL R8, R19, R20, !P2 ;  /* 0x0000001413087207 */ /* 0x000fce0005000000 */
.L_x_168:
[----:B------:R-:W-:Y:S05]  /*8e40*/  BSYNC B1 ;  /* 0x0000000000017941 */ /* 0x000fea0003800000 */
.L_x_167:
[----:B------:R-:W-:-:S13]  /*8e50*/  LOP3.LUT P0, RZ, R6, 0xff, RZ, 0xc0, !PT ;  /* 0x000000ff06ff7812 */ /* 0x000fda000780c0ff */
[----:B------:R-:W-:Y:S05]  /*8e60*/  @P0 BRA `(.L_x_171) ;  /* 0xfffffff4000c0947 */ /* 0x000fea000383ffff */
[----:B------:R-:W-:Y:S05]  /*8e70*/  BSYNC B0 ;  /* 0x0000000000007941 */ /* 0x000fea0003800000 */
.L_x_160:
[----:B------:R-:W-:-:S03]  /*8e80*/  UMOV UR8, 0xffffffff ;  /* 0xffffffff00087882 */ /* 0x000fc60000000000 */
[----:B------:R-:W-:Y:S05]  /*8e90*/  BRA.DIV UR8, `(.L_x_172) ;  /* 0x0000000a08b47947 */ /* 0x000fea000b800000 */
[----:B------:R-:W-:-:S13]  /*8ea0*/  ELECT P0, URZ, PT ;  /* 0x00000000003f782f */ /* 0x000fda0003800000 */
.L_x_198:
[----:B------:R-:W-:Y:S04]  /*8eb0*/  BSSY B0, `(.L_x_173) ;  /* 0x0000097000007945 */ /* 0x000fe80003800000 */
[----:B------:R-:W-:Y:S05]  /*8ec0*/  @!P0 BRA `(.L_x_174) ;  /* 0x0000000800548947 */ /* 0x000fea0003800000 */
[----:B------:R-:W-:-:S04]  /*8ed0*/  LOP3.LUT R5, R5, 0x2, RZ, 0xfc, !PT ;  /* 0x0000000205057812 */ /* 0x000fc800078efcff */
[----:B------:R-:W-:-:S13]  /*8ee0*/  ISETP.NE.AND P0, PT, R5, 0x3, PT ;  /* 0x000000030500780c */ /* 0x000fda0003f05270 */
[----:B------:R-:W-:Y:S05]  /*8ef0*/  @!P0 BRA `(.L_x_175) ;  /* 0x0000000000048947 */ /* 0x000fea0003800000 */
[----:B------:R-:W-:Y:S01]  /*8f00*/  BPT.TRAP 0x1 ;  /* 0x000000040000795c */ /* 0x000fe20000300000 */
.L_x_175:
[----:B------:R-:W0:Y:S01]  /*8f10*/  S2R R3, SR_CgaCtaId ;  /* 0x0000000000037919 */ /* 0x000e220000008800 */
[----:B------:R-:W-:Y:S02]  /*8f20*/  MOV R0, 0x400 ;  /* 0x0000040000007802 */ /* 0x000fe40000000f00 */
[----:B------:R-:W-:Y:S02]  /*8f30*/  SHF.L.U32 R2, R11, 0x1f, RZ ;  /* 0x0000001f0b027819 */ /* 0x000fe400000006ff */
[----:B0-----:R-:W-:-:S05]  /*8f40*/  LEA R3, R3, R0, 0x18 ;  /* 0x0000000003037211 */ /* 0x001fca00078ec0ff */
[----:B------:R-:W-:-:S04]  /*8f50*/  VIADD R3, R3, 0x80 ;  /* 0x0000008003037836 */ /* 0x000fc80000000000 */
[C---:B------:R-:W-:Y:S02]  /*8f60*/  IMAD R5, R10.reuse, 0x8, R3 ;  /* 0x000000080a057824 */ /* 0x040fe400078e0203 */
[----:B------:R-:W-:Y:S02]  /*8f70*/  VIADD R10, R10, 0x1 ;  /* 0x000000010a0a7836 */ /* 0x000fe40000000000 */
[----:B------:R-:W0:Y:S03]  /*8f80*/  SYNCS.PHASECHK.TRANS64.TRYWAIT P0, [R5+URZ], R2 ;  /* 0x00000002050075a7 */ /* 0x000e26000800017f */
[----:B------:R-:W-:-:S04]  /*8f90*/  ISETP.NE.AND P1, PT, R10, 0x10, PT ;  /* 0x000000100a00780c */ /* 0x000fc80003f25270 */
[----:B------:R-:W-:Y:S02]  /*8fa0*/  SEL R0, RZ, 0x1, P1 ;  /* 0x00000001ff007807 */ /* 0x000fe40000800000 */
[----:B------:R-:W-:Y:S02]  /*8fb0*/  SEL R10, R10, RZ, P1 ;  /* 0x000000ff0a0a7207 */ /* 0x000fe40000800000 */
[----:B------:R-:W-:-:S03]  /*8fc0*/  LOP3.LUT R11, R11, R0, RZ, 0x3c, !PT ;  /* 0x000000000b0b7212 */ /* 0x000fc600078e3cff */
[----:B------:R-:W-:Y:S01]  /*8fd0*/  IMAD R7, R10, 0x8, R3 ;  /* 0x000000080a077824 */ /* 0x000fe200078e0203 */
[----:B------:R-:W-:Y:S01]  /*8fe0*/  SHF.L.U32 R4, R11, 0x1f, RZ ;  /* 0x0000001f0b047819 */ /* 0x000fe200000006ff */
[----:B0-----:R-:W-:Y:S06]  /*8ff0*/  @!P0 BRA `(.L_x_176) ;  /* 0x00000008007c8947 */ /* 0x001fec0003800000 */
.L_x_199:
[----:B------:R-:W1:Y:S01]  /*9000*/  SYNCS.PHASECHK.TRANS64.TRYWAIT P0, [R7+URZ], R4 ;  /* 0x00000004070075a7 */ /* 0x000e62000800017f */
[----:B------:R-:W-:-:S05]  /*9010*/  VIADD R0, R10, 0x1 ;  /* 0x000000010a007836 */ /* 0x000fca0000000000 */
[----:B------:R-:W-:-:S04]  /*9020*/  ISETP.NE.AND P1, PT, R0, 0x10, PT ;  /* 0x000000100000780c */ /* 0x000fc80003f25270 */
[----:B0-----:R-:W-:Y:S02]  /*9030*/  SEL R2, RZ, 0x1, P1 ;  /* 0x00000001ff027807 */ /* 0x001fe40000800000 */
[----:B------:R-:W-:Y:S02]  /*9040*/  SEL R0, R0, RZ, P1 ;  /* 0x000000ff00007207 */ /* 0x000fe40000800000 */
[----:B------:R-:W-:-:S03]  /*9050*/  LOP3.LUT R11, R11, R2, RZ, 0x3c, !PT ;  /* 0x000000020b0b7212 */ /* 0x000fc600078e3cff */
[----:B------:R-:W-:Y:S01]  /*9060*/  IMAD R6, R0, 0x8, R3 ;  /* 0x0000000800067824 */ /* 0x000fe200078e0203 */
[----:B------:R-:W-:Y:S01]  /*9070*/  SHF.L.U32 R5, R11, 0x1f, RZ ;  /* 0x0000001f0b057819 */ /* 0x000fe200000006ff */
[----:B-1----:R-:W-:Y:S06]  /*9080*/  @!P0 BRA `(.L_x_177) ;  /* 0x00000008006c8947 */ /* 0x002fec0003800000 */
.L_x_200:
[----:B------:R-:W1:Y:S01]  /*9090*/  SYNCS.PHASECHK.TRANS64.TRYWAIT P0, [R6+URZ], R5 ;  /* 0x00000005060075a7 */ /* 0x000e62000800017f */
[----:B------:R-:W-:-:S05]  /*90a0*/  VIADD R0, R0, 0x1 ;  /* 0x0000000100007836 */ /* 0x000fca0000000000 */
[----:B------:R-:W-:-:S04]  /*90b0*/  ISETP.NE.AND P1, PT, R0, 0x10, PT ;  /* 0x000000100000780c */ /* 0x000fc80003f25270 */
[----:B------:R-:W-:Y:S02]  /*90c0*/  SEL R2, RZ, 0x1, P1 ;  /* 0x00000001ff027807 */ /* 0x000fe40000800000 */
[----:B------:R-:W-:Y:S02]  /*90d0*/  SEL R0, R0, RZ, P1 ;  /* 0x000000ff00007207 */ /* 0x000fe40000800000 */
[----:B------:R-:W-:-:S03]  /*90e0*/  LOP3.LUT R11, R11, R2, RZ, 0x3c, !PT ;  /* 0x000000020b0b7212 */ /* 0x000fc600078e3cff */
[----:B0-----:R-:W-:Y:S01]  /*90f0*/  IMAD R7, R0, 0x8, R3 ;  /* 0x0000000800077824 */ /* 0x001fe200078e0203 */
[----:B------:R-:W-:Y:S01]  /*9100*/  SHF.L.U32 R4, R11, 0x1f, RZ ;  /* 0x0000001f0b047819 */ /* 0x000fe200000006ff */
[----:B-1----:R-:W-:Y:S06]  /*9110*/  @!P0 BRA `(.L_x_178) ;  /* 0x00000008005c8947 */ /* 0x002fec0003800000 */
.L_x_201:
        /* <DEDUP_REMOVED lines=9> */
.L_x_202:
[----:B------:R-:W1:Y:S01]  /*91b0*/  SYNCS.PHASECHK.TRANS64.TRYWAIT P0, [R6+URZ], R5 ;  /* 0x00000005060075a7 */ /* 0x000e62000800017f */
[----:B------:R-:W-:-:S04]  /*91c0*/  IADD3 R0, R0, 0x1, RZ ;  /* 0x0000000100007810 */ /* 0x000fc80007ffe0ff */
[----:B------:R-:W-:-:S04]  /*91d0*/  ISETP.NE.AND P1, PT, R0, 0x10, PT ;  /* 0x000000100000780c */ /* 0x000fc80003f25270 */
[----:B------:R-:W-:Y:S02]  /*91e0*/  SEL R2, RZ, 0x1, P1 ;  /* 0x00000001ff027807 */ /* 0x000fe40000800000 */
[----:B------:R-:W-:Y:S02]  /*91f0*/  SEL R0, R0, RZ, P1 ;  /* 0x000000ff00007207 */ /* 0x000fe40000800000 */
[----:B------:R-:W-:-:S03]  /*9200*/  LOP3.LUT R11, R11, R2, RZ, 0x3c, !PT ;  /* 0x000000020b0b7212 */ /* 0x000fc600078e3cff */
[----:B0-----:R-:W-:Y:S01]  /*9210*/  IMAD R7, R0, 0x8, R3 ;  /* 0x0000000800077824 */ /* 0x001fe200078e0203 */
[----:B------:R-:W-:Y:S01]  /*9220*/  SHF.L.U32 R4, R11, 0x1f, RZ ;  /* 0x0000001f0b047819 */ /* 0x000fe200000006ff */
[----:B-1----:R-:W-:Y:S06]  /*9230*/  @!P0 BRA `(.L_x_180) ;  /* 0x00000008003c8947 */ /* 0x002fec0003800000 */
.L_x_203:
        /* <DEDUP_REMOVED lines=9> */
.L_x_204:
        /* <DEDUP_REMOVED lines=9> */
.L_x_205:
        /* <DEDUP_REMOVED lines=9> */
.L_x_206:
        /* <DEDUP_REMOVED lines=9> */
.L_x_207:
        /* <DEDUP_REMOVED lines=9> */
.L_x_208:
[----:B------:R-:W1:Y:S01]  /*9510*/  SYNCS.PHASECHK.TRANS64.TRYWAIT P0, [R6+URZ], R5 ;  /* 0x00000005060075a7 */ /* 0x000e62000800017f */
[----:B------:R-:W-:-:S05]  /*9520*/  VIADD R0, R0, 0x1 ;  /* 0x0000000100007836 */ /* 0x000fca0000000000 */
[----:B------:R-:W-:-:S04]  /*9530*/  ISETP.NE.AND P1, PT, R0, 0x10, PT ;  /* 0x000000100000780c */ /* 0x000fc80003f25270 */
[----:B------:R-:W-:Y:S02]  /*9540*/  SEL R2, RZ, 0x1, P1 ;  /* 0x00000001ff027807 */ /* 0x000fe40000800000 */
[----:B------:R-:W-:Y:S02]  /*9550*/  SEL R0, R0, RZ, P1 ;  /* 0x000000ff00007207 */ /* 0x000fe40000800000 */
[----:B------:R-:W-:Y:S02]  /*9560*/  LOP3.LUT R11, R11, R2, RZ, 0x3c, !PT ;  /* 0x000000020b0b7212 */ /* 0x000fe400078e3cff */
[----:B0-----:R-:W-:Y:S02]  /*9570*/  LEA R7, R0, R3, 0x3 ;  /* 0x0000000300077211 */ /* 0x001fe400078e18ff */
[----:B------:R-:W-:Y:S01]  /*9580*/  SHF.L.U32 R4, R11, 0x1f, RZ ;  /* 0x0000001f0b047819 */ /* 0x000fe200000006ff */
[----:B-1----:R-:W-:Y:S06]  /*9590*/  @!P0 BRA `(.L_x_186) ;  /* 0x0000000400dc8947 */ /* 0x002fec0003800000 */
.L_x_209:
        /* <DEDUP_REMOVED lines=9> */
.L_x_210:
        /* <DEDUP_REMOVED lines=9> */
.L_x_211:
        /* <DEDUP_REMOVED lines=9> */
.L_x_212:
[----:B------:R-:W1:Y:S01]  /*9750*/  SYNCS.PHASECHK.TRANS64.TRYWAIT P0, [R6+URZ], R5 ;  /* 0x00000005060075a7 */ /* 0x000e62000800017f */
[----:B------:R-:W-:-:S05]  /*9760*/  VIADD R0, R0, 0x1 ;  /* 0x0000000100007836 */ /* 0x000fca0000000000 */
[----:B------:R-:W-:-:S04]  /*9770*/  ISETP.NE.AND P1, PT, R0, 0x10, PT ;  /* 0x000000100000780c */ /* 0x000fc80003f25270 */
[----:B------:R-:W-:Y:S02]  /*9780*/  SEL R2, RZ, 0x1, P1 ;  /* 0x00000001ff027807 */ /* 0x000fe40000800000 */
[----:B------:R-:W-:Y:S02]  /*9790*/  SEL R0, R0, RZ, P1 ;  /* 0x000000ff00007207 */ /* 0x000fe40000800000 */
[----:B------:R-:W-:Y:S01]  /*97a0*/  LOP3.LUT R2, R11, R2, RZ, 0x3c, !PT ;  /* 0x000000020b027212 */ /* 0x000fe200078e3cff */
[----:B-1----:R-:W-:Y:S06]  /*97b0*/  @!P0 BRA `(.L_x_190) ;  /* 0x0000000400a48947 */ /* 0x002fec0003800000 */
.L_x_213:
[----:B------:R-:W-:Y:S01]  /*97c0*/  IMAD R3, R0, 0x8, R3 ;  /* 0x0000000800037824 */ /* 0x000fe200078e0203 */
[----:B------:R-:W-:-:S07]  /*97d0*/  SHF.L.U32 R0, R2, 0x1f, RZ ;  /* 0x0000001f02007819 */ /* 0x000fce00000006ff */
.L_x_191:
[----:B--2---:R2:W3:Y:S02]  /*97e0*/  SYNCS.PHASECHK.TRANS64.TRYWAIT P0, [R3+URZ], R0 ;  /* 0x00000000030075a7 */ /* 0x0044e4000800017f */
[----:B---3--:R-:W-:Y:S05]  /*97f0*/  @!P0 NANOSLEEP.SYNCS 0x989680 ;  /* 0x009896800000895d */ /* 0x008fea0003900000 */
[----:B------:R-:W3:Y:S02]  /*9800*/  @!P0 SYNCS.PHASECHK.TRANS64 P0, [R3+URZ], R0 ;  /* 0x00000000030085a7 */ /* 0x000ee4000800007f */
[----:B---3--:R-:W-:Y:S05]  /*9810*/  @!P0 BRA `(.L_x_191) ;  /* 0xfffffffc00f08947 */ /* 0x008fea000383ffff */
.L_x_174:
[----:B------:R-:W-:Y:S05]  /*9820*/  BSYNC B0 ;  /* 0x0000000000007941 */ /* 0x000fea0003800000 */
.L_x_173:
[----:B------:R-:W-:Y:S05]  /*9830*/  EXIT ;  /* 0x000000000000794d */ /* 0x000fea0003800000 */
.L_x_22:
[----:B-1----:R-:W-:-:S04]  /*9840*/  IMAD.U32 R200, RZ, RZ, UR11 ;  /* 0x0000000bffc87e24 */ /* 0x002fc8000f8e00ff */
[----:B------:R1:W0:Y:S03]  /*9850*/  SYNCS.PHASECHK.TRANS64.TRYWAIT P0, [R200+URZ], R21 ;  /* 0x00000015c80075a7 */ /* 0x000226000800017f */
[----:B0-----:R-:W-:Y:S05]  /*9860*/  @!P0 NANOSLEEP.SYNCS 0x989680 ;  /* 0x009896800000895d */ /* 0x001fea0003900000 */
[----:B------:R-:W0:Y:S02]  /*9870*/  @!P0 SYNCS.PHASECHK.TRANS64 P0, [R200+URZ], R21 ;  /* 0x00000015c80085a7 */ /* 0x000e24000800007f */
[----:B0-----:R-:W-:Y:S05]  /*9880*/  @!P0 BRA `(.L_x_22) ;  /* 0xfffffffc00ec8947 */ /* 0x001fea000383ffff */
[----:B------:R-:W-:Y:S05]  /*9890*/  BRA `(.L_x_21) ;  /* 0xffffff8400107947 */ /* 0x000fea000383ffff */
.L_x_161:
[----:B------:R-:W-:Y:S01]  /*98a0*/  BSSY B1, `(.L_x_192) ;  /* 0x0000006000017945 */ /* 0x000fe20003800000 */
[----:B------:R-:W-:-:S07]  /*98b0*/  IMAD.MOV.U32 R6, RZ, RZ, -0x1 ;  /* 0xffffffffff067424 */ /* 0x000fce00078e00ff */
[----:B------:R-:W-:Y:S05]  /*98c0*/  WARPSYNC.COLLECTIVE R6, `(.L_x_193) ;  /* 0x00000000060c7348 */ /* 0x000fea0003c00000 */
[----:B------:R-:W-:Y:S02]  /*98d0*/  ELECT P0, UR62, PT ;  /* 0x00000000003e782f */ /* 0x000fe40003800000 */
[----:B------:R-:W-:Y:S01]  /*98e0*/  MOV R6, UR62 ;  /* 0x0000003e00067c02 */ /* 0x000fe20008000f00 */
[----:B------:R-:W-:Y:S10]  /*98f0*/  ENDCOLLECTIVE ;  /* 0x000000000000791b */ /* 0x000ff40003800000 */
.L_x_193:
[----:B------:R-:W-:Y:S05]  /*9900*/  BSYNC B1 ;  /* 0x0000000000017941 */ /* 0x000fea0003800000 */
.L_x_192:
[----:B------:R-:W-:Y:S05]  /*9910*/  BRA `(.L_x_194) ;  /* 0xffffffe8006c7947 */ /* 0x000fea000383ffff */
.L_x_164:
[----:B0-----:R0:W1:Y:S02]  /*9920*/  SYNCS.PHASECHK.TRANS64.TRYWAIT P0, [R20+URZ+0x80], R9 ;  /* 0x00008009140075a7 */ /* 0x001064000800017f */
[----:B-1----:R-:W-:Y:S05]  /*9930*/  @!P0 NANOSLEEP.SYNCS 0x989680 ;  /* 0x009896800000895d */ /* 0x002fea0003900000 */
[----:B------:R-:W1:Y:S02]  /*9940*/  @!P0 SYNCS.PHASECHK.TRANS64 P0, [R20+URZ+0x80], R9 ;  /* 0x00008009140085a7 */ /* 0x000e64000800007f */
[----:B-1----:R-:W-:Y:S05]  /*9950*/  @!P0 BRA `(.L_x_164) ;  /* 0xfffffffc00f08947 */ /* 0x002fea000383ffff */
[----:B------:R-:W-:Y:S05]  /*9960*/  BRA `(.L_x_195) ;  /* 0xffffffe800a87947 */ /* 0x000fea000383ffff */
.L_x_172:
[----:B------:R-:W-:Y:S01]  /*9970*/  BSSY B0, `(.L_x_196) ;  /* 0x0000006000007945 */ /* 0x000fe20003800000 */
[----:B------:R-:W-:-:S07]  /*9980*/  IMAD.MOV.U32 R6, RZ, RZ, -0x1 ;  /* 0xffffffffff067424 */ /* 0x000fce00078e00ff */
[----:B------:R-:W-:Y:S05]  /*9990*/  WARPSYNC.COLLECTIVE R6, `(.L_x_197) ;  /* 0x00000000060c7348 */ /* 0x000fea0003c00000 */
[----:B------:R-:W-:Y:S02]  /*99a0*/  ELECT P0, UR62, PT ;  /* 0x00000000003e782f */ /* 0x000fe40003800000 */
[----:B------:R-:W-:Y:S01]  /*99b0*/  MOV R6, UR62 ;  /* 0x0000003e00067c02 */ /* 0x000fe20008000f00 */
[----:B------:R-:W-:Y:S10]  /*99c0*/  ENDCOLLECTIVE ;  /* 0x000000000000791b */ /* 0x000ff40003800000 */
.L_x_197:
[----:B------:R-:W-:Y:S05]  /*99d0*/  BSYNC B0 ;  /* 0x0000000000007941 */ /* 0x000fea0003800000 */
.L_x_196:
[----:B------:R-:W-:Y:S05]  /*99e0*/  BRA `(.L_x_198) ;  /* 0xfffffff400307947 */ /* 0x000fea000383ffff */
.L_x_176:
[----:B0-----:R0:W1:Y:S02]  /*99f0*/  SYNCS.PHASECHK.TRANS64.TRYWAIT P0, [R5+URZ], R2 ;  /* 0x00000002050075a7 */ /* 0x001064000800017f */
[----:B-1----:R-:W-:Y:S05]  /*9a00*/  @!P0 NANOSLEEP.SYNCS 0x989680 ;  /* 0x009896800000895d */ /* 0x002fea0003900000 */
[----:B------:R-:W1:Y:S02]  /*9a10*/  @!P0 SYNCS.PHASECHK.TRANS64 P0, [R5+URZ], R2 ;  /* 0x00000002050085a7 */ /* 0x000e64000800007f */
[----:B-1----:R-:W-:Y:S05]  /*9a20*/  @!P0 BRA `(.L_x_176) ;  /* 0xfffffffc00f08947 */ /* 0x002fea000383ffff */
[----:B------:R-:W-:Y:S05]  /*9a30*/  BRA `(.L_x_199) ;  /* 0xfffffff400707947 */ /* 0x000fea000383ffff */
.L_x_177:
[----:B0-----:R0:W1:Y:S02]  /*9a40*/  SYNCS.PHASECHK.TRANS64.TRYWAIT P0, [R7+URZ], R4 ;  /* 0x00000004070075a7 */ /* 0x001064000800017f */
[----:B-1----:R-:W-:Y:S05]  /*9a50*/  @!P0 NANOSLEEP.SYNCS 0x989680 ;  /* 0x009896800000895d */ /* 0x002fea0003900000 */
[----:B------:R-:W1:Y:S02]  /*9a60*/  @!P0 SYNCS.PHASECHK.TRANS64 P0, [R7+URZ], R4 ;  /* 0x00000004070085a7 */ /* 0x000e64000800007f */
[----:B-1----:R-:W-:Y:S05]  /*9a70*/  @!P0 BRA `(.L_x_177) ;  /* 0xfffffffc00f08947 */ /* 0x002fea000383ffff */
[----:B------:R-:W-:Y:S05]  /*9a80*/  BRA `(.L_x_200) ;  /* 0xfffffff400807947 */ /* 0x000fea000383ffff */
.L_x_178:
[----:B0-----:R0:W1:Y:S02]  /*9a90*/  SYNCS.PHASECHK.TRANS64.TRYWAIT P0, [R6+URZ], R5 ;  /* 0x00000005060075a7 */ /* 0x001064000800017f */
[----:B-1----:R-:W-:Y:S05]  /*9aa0*/  @!P0 NANOSLEEP.SYNCS 0x989680 ;  /* 0x009896800000895d */ /* 0x002fea0003900000 */
[----:B------:R-:W1:Y:S02]  /*9ab0*/  @!P0 SYNCS.PHASECHK.TRANS64 P0, [R6+URZ], R5 ;  /* 0x00000005060085a7 */ /* 0x000e64000800007f */
[----:B-1----:R-:W-:Y:S05]  /*9ac0*/  @!P0 BRA `(.L_x_178) ;  /* 0xfffffffc00f08947 */ /* 0x002fea000383ffff */
[----:B------:R-:W-:Y:S05]  /*9ad0*/  BRA `(.L_x_201) ;  /* 0xfffffff400907947 */ /* 0x000fea000383ffff */
.L_x_179:
[----:B0-----:R0:W1:Y:S02]  /*9ae0*/  SYNCS.PHASECHK.TRANS64.TRYWAIT P0, [R7+URZ], R4 ;  /* 0x00000004070075a7 */ /* 0x001064000800017f */
[----:B-1----:R-:W-:Y:S05]  /*9af0*/  @!P0 NANOSLEEP.SYNCS 0x989680 ;  /* 0x009896800000895d */ /* 0x002fea0003900000 */
[----:B------:R-:W1:Y:S02]  /*9b00*/  @!P0 SYNCS.PHASECHK.TRANS64 P0, [R7+URZ], R4 ;  /* 0x00000004070085a7 */ /* 0x000e64000800007f */
[----:B-1----:R-:W-:Y:S05]  /*9b10*/  @!P0 BRA `(.L_x_179) ;  /* 0xfffffffc00f08947 */ /* 0x002fea000383ffff */
[----:B------:R-:W-:Y:S05]  /*9b20*/  BRA `(.L_x_202) ;  /* 0xfffffff400a07947 */ /* 0x000fea000383ffff */
.L_x_180:
[----:B0-----:R0:W1:Y:S02]  /*9b30*/  SYNCS.PHASECHK.TRANS64.TRYWAIT P0, [R6+URZ], R5 ;  /* 0x00000005060075a7 */ /* 0x001064000800017f */
[----:B-1----:R-:W-:Y:S05]  /*9b40*/  @!P0 NANOSLEEP.SYNCS 0x989680 ;  /* 0x009896800000895d */ /* 0x002fea0003900000 */
[----:B------:R-:W1:Y:S02]  /*9b50*/  @!P0 SYNCS.PHASECHK.TRANS64 P0, [R6+URZ], R5 ;  /* 0x00000005060085a7 */ /* 0x000e64000800007f */
[----:B-1----:R-:W-:Y:S05]  /*9b60*/  @!P0 BRA `(.L_x_180) ;  /* 0xfffffffc00f08947 */ /* 0x002fea000383ffff */
[----:B------:R-:W-:Y:S05]  /*9b70*/  BRA `(.L_x_203) ;  /* 0xfffffff400b07947 */ /* 0x000fea000383ffff */
.L_x_181:
[----:B0-----:R0:W1:Y:S02]  /*9b80*/  SYNCS.PHASECHK.TRANS64.TRYWAIT P0, [R7+URZ], R4 ;  /* 0x00000004070075a7 */ /* 0x001064000800017f */
[----:B-1----:R-:W-:Y:S05]  /*9b90*/  @!P0 NANOSLEEP.SYNCS 0x989680 ;  /* 0x009896800000895d */ /* 0x002fea0003900000 */
[----:B------:R-:W1:Y:S02]  /*9ba0*/  @!P0 SYNCS.PHASECHK.TRANS64 P0, [R7+URZ], R4 ;  /* 0x00000004070085a7 */ /* 0x000e64000800007f */
[----:B-1----:R-:W-:Y:S05]  /*9bb0*/  @!P0 BRA `(.L_x_181) ;  /* 0xfffffffc00f08947 */ /* 0x002fea000383ffff */
[----:B------:R-:W-:Y:S05]  /*9bc0*/  BRA `(.L_x_204) ;  /* 0xfffffff400c07947 */ /* 0x000fea000383ffff */
.L_x_182:
[----:B0-----:R0:W1:Y:S02]  /*9bd0*/  SYNCS.PHASECHK.TRANS64.TRYWAIT P0, [R6+URZ], R5 ;  /* 0x00000005060075a7 */ /* 0x001064000800017f */
[----:B-1----:R-:W-:Y:S05]  /*9be0*/  @!P0 NANOSLEEP.SYNCS 0x989680 ;  /* 0x009896800000895d */ /* 0x002fea0003900000 */
[----:B------:R-:W1:Y:S02]  /*9bf0*/  @!P0 SYNCS.PHASECHK.TRANS64 P0, [R6+URZ], R5 ;  /* 0x00000005060085a7 */ /* 0x000e64000800007f */
[----:B-1----:R-:W-:Y:S05]  /*9c00*/  @!P0 BRA `(.L_x_182) ;  /* 0xfffffffc00f08947 */ /* 0x002fea000383ffff */
[----:B------:R-:W-:Y:S05]  /*9c10*/  BRA `(.L_x_205) ;  /* 0xfffffff400d07947 */ /* 0x000fea000383ffff */
.L_x_183:
[----:B0-----:R0:W1:Y:S02]  /*9c20*/  SYNCS.PHASECHK.TRANS64.TRYWAIT P0, [R7+URZ], R4 ;  /* 0x00000004070075a7 */ /* 0x001064000800017f */
[----:B-1----:R-:W-:Y:S05]  /*9c30*/  @!P0 NANOSLEEP.SYNCS 0x989680 ;  /* 0x009896800000895d */ /* 0x002fea0003900000 */
[----:B------:R-:W1:Y:S02]  /*9c40*/  @!P0 SYNCS.PHASECHK.TRANS64 P0, [R7+URZ], R4 ;  /* 0x00000004070085a7 */ /* 0x000e64000800007f */
[----:B-1----:R-:W-:Y:S05]  /*9c50*/  @!P0 BRA `(.L_x_183) ;  /* 0xfffffffc00f08947 */ /* 0x002fea000383ffff */
[----:B------:R-:W-:Y:S05]  /*9c60*/  BRA `(.L_x_206) ;  /* 0xfffffff400e07947 */ /* 0x000fea000383ffff */
.L_x_184:
[----:B0-----:R0:W1:Y:S02]  /*9c70*/  SYNCS.PHASECHK.TRANS64.TRYWAIT P0, [R6+URZ], R5 ;  /* 0x00000005060075a7 */ /* 0x001064000800017f */
[----:B-1----:R-:W-:Y:S05]  /*9c80*/  @!P0 NANOSLEEP.SYNCS 0x989680 ;  /* 0x009896800000895d */ /* 0x002fea0003900000 */
[----:B------:R-:W1:Y:S02]  /*9c90*/  @!P0 SYNCS.PHASECHK.TRANS64 P0, [R6+URZ], R5 ;  /* 0x00000005060085a7 */ /* 0x000e64000800007f */
[----:B-1----:R-:W-:Y:S05]  /*9ca0*/  @!P0 BRA `(.L_x_184) ;  /* 0xfffffffc00f08947 */ /* 0x002fea000383ffff */
[----:B------:R-:W-:Y:S05]  /*9cb0*/  BRA `(.L_x_207) ;  /* 0xfffffff400f07947 */ /* 0x000fea000383ffff */
.L_x_185:
[----:B0-----:R0:W1:Y:S02]  /*9cc0*/  SYNCS.PHASECHK.TRANS64.TRYWAIT P0, [R7+URZ], R4 ;  /* 0x00000004070075a7 */ /* 0x001064000800017f */
[----:B-1----:R-:W-:Y:S05]  /*9cd0*/  @!P0 NANOSLEEP.SYNCS 0x989680 ;  /* 0x009896800000895d */ /* 0x002fea0003900000 */
[----:B------:R-:W1:Y:S02]  /*9ce0*/  @!P0 SYNCS.PHASECHK.TRANS64 P0, [R7+URZ], R4 ;  /* 0x00000004070085a7 */ /* 0x000e64000800007f */
[----:B-1----:R-:W-:Y:S05]  /*9cf0*/  @!P0 BRA `(.L_x_185) ;  /* 0xfffffffc00f08947 */ /* 0x002fea000383ffff */
[----:B------:R-:W-:Y:S05]  /*9d00*/  BRA `(.L_x_208) ;  /* 0xfffffff800007947 */ /* 0x000fea000383ffff */
.L_x_186:
[----:B0-----:R0:W1:Y:S02]  /*9d10*/  SYNCS.PHASECHK.TRANS64.TRYWAIT P0, [R6+URZ], R5 ;  /* 0x00000005060075a7 */ /* 0x001064000800017f */
[----:B-1----:R-:W-:Y:S05]  /*9d20*/  @!P0 NANOSLEEP.SYNCS 0x989680 ;  /* 0x009896800000895d */ /* 0x002fea0003900000 */
[----:B------:R-:W1:Y:S02]  /*9d30*/  @!P0 SYNCS.PHASECHK.TRANS64 P0, [R6+URZ], R5 ;  /* 0x00000005060085a7 */ /* 0x000e64000800007f */
[----:B-1----:R-:W-:Y:S05]  /*9d40*/  @!P0 BRA `(.L_x_186) ;  /* 0xfffffffc00f08947 */ /* 0x002fea000383ffff */
[----:B------:R-:W-:Y:S05]  /*9d50*/  BRA `(.L_x_209) ;  /* 0xfffffff800107947 */ /* 0x000fea000383ffff */
.L_x_187:
[----:B0-----:R0:W1:Y:S02]  /*9d60*/  SYNCS.PHASECHK.TRANS64.TRYWAIT P0, [R7+URZ], R4 ;  /* 0x00000004070075a7 */ /* 0x001064000800017f */
[----:B-1----:R-:W-:Y:S05]  /*9d70*/  @!P0 NANOSLEEP.SYNCS 0x989680 ;  /* 0x009896800000895d */ /* 0x002fea0003900000 */
[----:B------:R-:W1:Y:S02]  /*9d80*/  @!P0 SYNCS.PHASECHK.TRANS64 P0, [R7+URZ], R4 ;  /* 0x00000004070085a7 */ /* 0x000e64000800007f */
[----:B-1----:R-:W-:Y:S05]  /*9d90*/  @!P0 BRA `(.L_x_187) ;  /* 0xfffffffc00f08947 */ /* 0x002fea000383ffff */
[----:B------:R-:W-:Y:S05]  /*9da0*/  BRA `(.L_x_210) ;  /* 0xfffffff800207947 */ /* 0x000fea000383ffff */
.L_x_188:
[----:B0-----:R0:W1:Y:S02]  /*9db0*/  SYNCS.PHASECHK.TRANS64.TRYWAIT P0, [R6+URZ], R5 ;  /* 0x00000005060075a7 */ /* 0x001064000800017f */
[----:B-1----:R-:W-:Y:S05]  /*9dc0*/  @!P0 NANOSLEEP.SYNCS 0x989680 ;  /* 0x009896800000895d */ /* 0x002fea0003900000 */
[----:B------:R-:W1:Y:S02]  /*9dd0*/  @!P0 SYNCS.PHASECHK.TRANS64 P0, [R6+URZ], R5 ;  /* 0x00000005060085a7 */ /* 0x000e64000800007f */
[----:B-1----:R-:W-:Y:S05]  /*9de0*/  @!P0 BRA `(.L_x_188) ;  /* 0xfffffffc00f08947 */ /* 0x002fea000383ffff */
[----:B------:R-:W-:Y:S05]  /*9df0*/  BRA `(.L_x_211) ;  /* 0xfffffff800307947 */ /* 0x000fea000383ffff */
.L_x_189:
[----:B0-----:R0:W1:Y:S02]  /*9e00*/  SYNCS.PHASECHK.TRANS64.TRYWAIT P0, [R7+URZ], R4 ;  /* 0x00000004070075a7 */ /* 0x001064000800017f */
[----:B-1----:R-:W-:Y:S05]  /*9e10*/  @!P0 NANOSLEEP.SYNCS 0x989680 ;  /* 0x009896800000895d */ /* 0x002fea0003900000 */
[----:B------:R-:W1:Y:S02]  /*9e20*/  @!P0 SYNCS.PHASECHK.TRANS64 P0, [R7+URZ], R4 ;  /* 0x00000004070085a7 */ /* 0x000e64000800007f */
[----:B-1----:R-:W-:Y:S05]  /*9e30*/  @!P0 BRA `(.L_x_189) ;  /* 0xfffffffc00f08947 */ /* 0x002fea000383ffff */
[----:B------:R-:W-:Y:S05]  /*9e40*/  BRA `(.L_x_212) ;  /* 0xfffffff800407947 */ /* 0x000fea000383ffff */
.L_x_190:
[----:B-1----:R1:W2:Y:S02]  /*9e50*/  SYNCS.PHASECHK.TRANS64.TRYWAIT P0, [R6+URZ], R5 ;  /* 0x00000005060075a7 */ /* 0x0022a4000800017f */
[----:B--2---:R-:W-:Y:S05]  /*9e60*/  @!P0 NANOSLEEP.SYNCS 0x989680 ;  /* 0x009896800000895d */ /* 0x004fea0003900000 */
[----:B------:R-:W2:Y:S02]  /*9e70*/  @!P0 SYNCS.PHASECHK.TRANS64 P0, [R6+URZ], R5 ;  /* 0x00000005060085a7 */ /* 0x000ea4000800007f */
[----:B--2---:R-:W-:Y:S05]  /*9e80*/  @!P0 BRA `(.L_x_190) ;  /* 0xfffffffc00f08947 */ /* 0x004fea000383ffff */
[----:B------:R-:W-:Y:S05]  /*9e90*/  BRA `(.L_x_213) ;  /* 0xfffffff800487947 */ /* 0x000fea000383ffff */
.L_x_214:
[----:B------:R-:W-:-:S00]  /*9ea0*/  BRA `(.L_x_214) ;  /* 0xfffffffc00fc7947 */ /* 0x000fc0000383ffff */
[----:B------:R-:W-:-:S00]  /*9eb0*/  NOP ;  /* 0x0000000000007918 */ /* 0x000fc00000000000 */
        /* <DEDUP_REMOVED lines=12> */
.L_x_215:


//--------------------- .nv.shared._ZN7cutlass13device_kernelINS_4gemm6kernel13GemmUniversalIN4cute5tupleIJiiiiEEENS1_10collective13CollectiveMmaINS1_43MainloopSm90TmaGmmaWarpSpecializedSparseFP8ILi16ENS5_IJNS4_1CILi2EEENSA_ILi1EEESC_EEENS1_35KernelTmaWarpSpecializedCooperativeEEENS5_IJNSA_ILi256EEENSA_ILi64EEESH_EEENS_12float_e4m3_tENS5_IJNS4_6LayoutINS5_IJiNS5_IJSB_iEEEiEEENS5_IJlNS5_IJSC_SB_EEElEEEEENSK_INS5_IJNS5_IJSH_iEEESQ_iEEENS5_IJNS5_IJSH_NSA_ILi4096EEEEEENS5_IJSC_lEEElEEEEEEEESJ_NS5_IJlSC_lEEENS4_8TiledMMAINS4_8MMA_AtomIJNS4_4SM904GMMA6SPARSE31GMMA_64x64x64_F32E4M3E4M3_SS_TNILNS12_7ScaleInE1ELS15_1ELNS12_9SparseSelE0EEEEEENSK_ISD_NS5_IJSC_NSA_ILi0EEES19_EEEEENS5_IJNS4_10UnderscoreES1C_S1C_EEEEENS4_13SM90_TMA_LOADENS4_14ComposedLayoutINS4_7SwizzleILi1ELi4ELi3EEENS4_25smem_sparse_ptr_flag_bitsILi2ELi8EEENSK_INS5_IJNS5_IJSC_NSA_ILi8EEEEEENS5_IJSB_NSA_ILi32EEEEEEEEENS5_IJNS5_IJS19_SH_EEESN_EEEEEEEvNS4_8identityENS4_23SM90_TMA_LOAD_MULTICASTENS1G_INS1H_ILi2ELi4ELi3EEENS4_18smem_ptr_flag_bitsILi8EEENSK_INS5_IJS1L_SH_EEENS5_IJSH_SC_EEEEEEEvS1U_EENS_8epilogue10collective6detail29Sm90TmaWarpSpecializedAdapterINS25_15DefaultEpilogueIfNS5_IJSC_llEEES29_NS24_6thread17LinearCombinationIfLi1EffLNS2A_9ScaleType4KindE0ELNS_15FloatRoundStyleE2EfEENS1_15EpilogueDefaultEEEEEvvEEEEvNT_6ParamsE --------------------------
	.section	.nv.shared._ZN7cutlass13device_kernelINS_4gemm6kernel13GemmUniversalIN4cute5tupleIJiiiiEEENS1_10collective13CollectiveMmaINS1_43MainloopSm90TmaGmmaWarpSpecializedSparseFP8ILi16ENS5_IJNS4_1CILi2EEENSA_ILi1EEESC_EEENS1_35KernelTmaWarpSpecializedCooperativeEEENS5_IJNSA_ILi256EEENSA_ILi64EEESH_EEENS_12float_e4m3_tENS5_IJNS4_6LayoutINS5_IJiNS5_IJSB_iEEEiEEENS5_IJlNS5_IJSC_SB_EEElEEEEENSK_INS5_IJNS5_IJSH_iEEESQ_iEEENS5_IJNS5_IJSH_NSA_ILi4096EEEEEENS5_IJSC_lEEElEEEEEEEESJ_NS5_IJlSC_lEEENS4_8TiledMMAINS4_8MMA_AtomIJNS4_4SM904GMMA6SPARSE31GMMA_64x64x64_F32E4M3E4M3_SS_TNILNS12_7ScaleInE1ELS15_1ELNS12_9SparseSelE0EEEEEENSK_ISD_NS5_IJSC_NSA_ILi0EEES19_EEEEENS5_IJNS4_10UnderscoreES1C_S1C_EEEEENS4_13SM90_TMA_LOADENS4_14ComposedLayoutINS4_7SwizzleILi1ELi4ELi3EEENS4_25smem_sparse_ptr_flag_bitsILi2ELi8EEENSK_INS5_IJNS5_IJSC_NSA_ILi8EEEEEENS5_IJSB_NSA_ILi32EEEEEEEEENS5_IJNS5_IJS19_SH_EEESN_EEEEEEEvNS4_8identityENS4_23SM90_TMA_LOAD_MULTICASTENS1G_INS1H_ILi2ELi4ELi3EEENS4_18smem_ptr_flag_bitsILi8EEENSK_INS5_IJS1L_SH_EEENS5_IJSH_SC_EEEEEEEvS1U_EENS_8epilogue10collective6detail29Sm90TmaWarpSpecializedAdapterINS25_15DefaultEpilogueIfNS5_IJSC_llEEES29_NS24_6thread17LinearCombinationIfLi1EffLNS2A_9ScaleType4KindE0ELNS_15FloatRoundStyleE2EfEENS1_15EpilogueDefaultEEEEEvvEEEEvNT_6ParamsE,"aw",@nobits
	.sectionflags	@""
	.align	16
	.zero		1024


//--------------------- .nv.shared.reserved.0     --------------------------
	.section	.nv.shared.reserved.0,"aw",@nobits
	.weak		__nv_reservedSMEM_offset_0_alias
	.size		__nv_reservedSMEM_offset_0_alias, 0, 0
	.other		__nv_reservedSMEM_offset_0_alias,@"STO_CUDA_RESERVED_SHARED STV_DEFAULT"
__nv_reservedSMEM_offset_0_alias:
	.zero		0


//--------------------- .nv.global                --------------------------
	.section	.nv.global,"aw",@nobits
.nv.global:
	.type		_ZN39_INTERNAL_c238adaf_4_k_cu_2a70df54_27894cute1_E,@object
	.size		_ZN39_INTERNAL_c238adaf_4_k_cu_2a70df54_27894cute1_E,(_ZN39_INTERNAL_c238adaf_4_k_cu_2a70df54_27894cuda3std3__45__cpo6cbeginE - _ZN39_INTERNAL_c238adaf_4_k_cu_2a70df54_27894cute1_E)
_ZN39_INTERNAL_c238adaf_4_k_cu_2a70df54_27894cute1_E:
	.zero		1
	.type		_ZN39_INTERNAL_c238adaf_4_k_cu_2a70df54_27894cuda3std3__45__cpo6cbeginE,@object
	.size		_ZN39_INTERNAL_c238adaf_4_k_cu_2a70df54_27894cuda3std3__45__cpo6cbeginE,(_ZN39_INTERNAL_c238adaf_4_k_cu_2a70df54_27894cuda3std3__48in_placeE - _ZN39_INTERNAL_c238adaf_4_k_cu_2a70df54_27894cuda3std3__45__cpo6cbeginE)
_ZN39_INTERNAL_c238adaf_4_k_cu_2a70df54_27894cuda3std3__45__cpo6cbeginE:
	.zero		1
	.type		_ZN39_INTERNAL_c238adaf_4_k_cu_2a70df54_27894cuda3std3__48in_placeE,@object
	.size		_ZN39_INTERNAL_c238adaf_4_k_cu_2a70df54_27894cuda3std3__48in_placeE,(_ZN39_INTERNAL_c238adaf_4_k_cu_2a70df54_27894cuda3std6ranges3__45__cpo9iter_moveE - _ZN39_INTERNAL_c238adaf_4_k_cu_2a70df54_27894cuda3std3__48in_placeE)
_ZN39_INTERNAL_c238adaf_4_k_cu_2a70df54_27894cuda3std3__48in_placeE:
	.zero		1
	.type		_ZN39_INTERNAL_c238adaf_4_k_cu_2a70df54_27894cuda3std6ranges3__45__cpo9iter_moveE,@object
	.size		_ZN39_INTERNAL_c238adaf_4_k_cu_2a70df54_27894cuda3std6ranges3__45__cpo9iter_moveE,(_ZN39_INTERNAL_c238adaf_4_k_cu_2a70df54_27894cuda3std3__45__cpo5beginE - _ZN39_INTERNAL_c238adaf_4_k_cu_2a70df54_27894cuda3std6ranges3__45__cpo9iter_moveE)
_ZN39_INTERNAL_c238adaf_4_k_cu_2a70df54_27894cuda3std6ranges3__45__cpo9iter_moveE:
	.zero		1
	.type		_ZN39_INTERNAL_c238adaf_4_k_cu_2a70df54_27894cuda3std3__45__cpo5beginE,@object
	.size		_ZN39_INTERNAL_c238adaf_4_k_cu_2a70df54_27894cuda3std3__45__cpo5beginE,(_ZN39_INTERNAL_c238adaf_4_k_cu_2a70df54_27894cuda3std3__441_GLOBAL__N__c238adaf_4_k_cu_2a70df54_27896ignoreE - _ZN39_INTERNAL_c238adaf_4_k_cu_2a70df54_27894cuda3std3__45__cpo5beginE)
_ZN39_INTERNAL_c238adaf_4_k_cu_2a70df54_27894cuda3std3__45__cpo5beginE:
	.zero		1
	.type		_ZN39_INTERNAL_c238adaf_4_k_cu_2a70df54_27894cuda3std3__441_GLOBAL__N__c238adaf_4_k_cu_2a70df54_27896ignoreE,@object
	.size		_ZN39_INTERNAL_c238adaf_4_k_cu_2a70df54_27894cuda3std3__441_GLOBAL__N__c238adaf_4_k_cu_2a70df54_27896ignoreE,(_ZN39_INTERNAL_c238adaf_4_k_cu_2a70df54_27894cute7productE - _ZN39_INTERNAL_c238adaf_4_k_cu_2a70df54_27894cuda3std3__441_GLOBAL__N__c238adaf_4_k_cu_2a70df54_27896ignoreE)
_ZN39_INTERNAL_c238adaf_4_k_cu_2a70df54_27894cuda3std3__441_GLOBAL__N__c238adaf_4_k_cu_2a70df54_27896ignoreE:
	.zero		1
	.type		_ZN39_INTERNAL_c238adaf_4_k_cu_2a70df54_27894cute7productE,@object
	.size		_ZN39_INTERNAL_c238adaf_4_k_cu_2a70df54_27894cute7productE,(_ZN39_INTERNAL_c238adaf_4_k_cu_2a70df54_27894cuda3std3__45__cpo3endE - _ZN39_INTERNAL_c238adaf_4_k_cu_2a70df54_27894cute7productE)
_ZN39_INTERNAL_c238adaf_4_k_cu_2a70df54_27894cute7productE:
	.zero		1
	.type		_ZN39_INTERNAL_c238adaf_4_k_cu_2a70df54_27894cuda3std3__45__cpo3endE,@object
	.size		_ZN39_INTERNAL_c238adaf_4_k_cu_2a70df54_27894cuda3std3__45__cpo3endE,(_ZN39_INTERNAL_c238adaf_4_k_cu_2a70df54_27894cuda3std3__419piecewise_constructE - _ZN39_INTERNAL_c238adaf_4_k_cu_2a70df54_27894cuda3std3__45__cpo3endE)
_ZN39_INTERNAL_c238adaf_4_k_cu_2a70df54_27894cuda3std3__45__cpo3endE:
	.zero		1
	.type		_ZN39_INTERNAL_c238adaf_4_k_cu_2a70df54_27894cuda3std3__419piecewise_constructE,@object
	.size		_ZN39_INTERNAL_c238adaf_4_k_cu_2a70df54_27894cuda3std3__419piecewise_constructE,(_ZN39_INTERNAL_c238adaf_4_k_cu_2a70df54_27894cuda3std3__45__cpo4cendE - _ZN39_INTERNAL_c238adaf_4_k_cu_2a70df54_27894cuda3std3__419piecewise_constructE)
_ZN39_INTERNAL_c238adaf_4_k_cu_2a70df54_27894cuda3std3__419piecewise_constructE:
	.zero		1
	.type		_ZN39_INTERNAL_c238adaf_4_k_cu_2a70df54_27894cuda3std3__45__cpo4cendE,@object
	.size		_ZN39_INTERNAL_c238adaf_4_k_cu_2a70df54_27894cuda3std3__45__cpo4cendE,(_ZN39_INTERNAL_c238adaf_4_k_cu_2a70df54_27894cuda3std6ranges3__45__cpo4swapE - _ZN39_INTERNAL_c238adaf_4_k_cu_2a70df54_27894cuda3std3__45__cpo4cendE)
_ZN39_INTERNAL_c238adaf_4_k_cu_2a70df54_27894cuda3std3__45__cpo4cendE:
	.zero		1
	.type		_ZN39_INTERNAL_c238adaf_4_k_cu_2a70df54_27894cuda3std6ranges3__45__cpo4swapE,@object
	.size		_ZN39_INTERNAL_c238adaf_4_k_cu_2a70df54_27894cuda3std6ranges3__45__cpo4swapE,(.L_7 - _ZN39_INTERNAL_c238adaf_4_k_cu_2a70df54_27894cuda3std6ranges3__45__cpo4swapE)
_ZN39_INTERNAL_c238adaf_4_k_cu_2a70df54_27894cuda3std6ranges3__45__cpo4swapE:
	.zero		1
.L_7:


//--------------------- .nv.constant0._ZN7cutlass13device_kernelINS_4gemm6kernel13GemmUniversalIN4cute5tupleIJiiiiEEENS1_10collective13CollectiveMmaINS1_43MainloopSm90TmaGmmaWarpSpecializedSparseFP8ILi16ENS5_IJNS4_1CILi2EEENSA_ILi1EEESC_EEENS1_35KernelTmaWarpSpecializedCooperativeEEENS5_IJNSA_ILi256EEENSA_ILi64EEESH_EEENS_12float_e4m3_tENS5_IJNS4_6LayoutINS5_IJiNS5_IJSB_iEEEiEEENS5_IJlNS5_IJSC_SB_EEElEEEEENSK_INS5_IJNS5_IJSH_iEEESQ_iEEENS5_IJNS5_IJSH_NSA_ILi4096EEEEEENS5_IJSC_lEEElEEEEEEEESJ_NS5_IJlSC_lEEENS4_8TiledMMAINS4_8MMA_AtomIJNS4_4SM904GMMA6SPARSE31GMMA_64x64x64_F32E4M3E4M3_SS_TNILNS12_7ScaleInE1ELS15_1ELNS12_9SparseSelE0EEEEEENSK_ISD_NS5_IJSC_NSA_ILi0EEES19_EEEEENS5_IJNS4_10UnderscoreES1C_S1C_EEEEENS4_13SM90_TMA_LOADENS4_14ComposedLayoutINS4_7SwizzleILi1ELi4ELi3EEENS4_25smem_sparse_ptr_flag_bitsILi2ELi8EEENSK_INS5_IJNS5_IJSC_NSA_ILi8EEEEEENS5_IJSB_NSA_ILi32EEEEEEEEENS5_IJNS5_IJS19_SH_EEESN_EEEEEEEvNS4_8identityENS4_23SM90_TMA_LOAD_MULTICASTENS1G_INS1H_ILi2ELi4ELi3EEENS4_18smem_ptr_flag_bitsILi8EEENSK_INS5_IJS1L_SH_EEENS5_IJSH_SC_EEEEEEEvS1U_EENS_8epilogue10collective6detail29Sm90TmaWarpSpecializedAdapterINS25_15DefaultEpilogueIfNS5_IJSC_llEEES29_NS24_6thread17LinearCombinationIfLi1EffLNS2A_9ScaleType4KindE0ELNS_15FloatRoundStyleE2EfEENS1_15EpilogueDefaultEEEEEvvEEEEvNT_6ParamsE --------------------------
	.section	.nv.constant0._ZN7cutlass13device_kernelINS_4gemm6kernel13GemmUniversalIN4cute5tupleIJiiiiEEENS1_10collective13CollectiveMmaINS1_43MainloopSm90TmaGmmaWarpSpecializedSparseFP8ILi16ENS5_IJNS4_1CILi2EEENSA_ILi1EEESC_EEENS1_35KernelTmaWarpSpecializedCooperativeEEENS5_IJNSA_ILi256EEENSA_ILi64EEESH_EEENS_12float_e4m3_tENS5_IJNS4_6LayoutINS5_IJiNS5_IJSB_iEEEiEEENS5_IJlNS5_IJSC_SB_EEElEEEEENSK_INS5_IJNS5_IJSH_iEEESQ_iEEENS5_IJNS5_IJSH_NSA_ILi4096EEEEEENS5_IJSC_lEEElEEEEEEEESJ_NS5_IJlSC_lEEENS4_8TiledMMAINS4_8MMA_AtomIJNS4_4SM904GMMA6SPARSE31GMMA_64x64x64_F32E4M3E4M3_SS_TNILNS12_7ScaleInE1ELS15_1ELNS12_9SparseSelE0EEEEEENSK_ISD_NS5_IJSC_NSA_ILi0EEES19_EEEEENS5_IJNS4_10UnderscoreES1C_S1C_EEEEENS4_13SM90_TMA_LOADENS4_14ComposedLayoutINS4_7SwizzleILi1ELi4ELi3EEENS4_25smem_sparse_ptr_flag_bitsILi2ELi8EEENSK_INS5_IJNS5_IJSC_NSA_ILi8EEEEEENS5_IJSB_NSA_ILi32EEEEEEEEENS5_IJNS5_IJS19_SH_EEESN_EEEEEEEvNS4_8identityENS4_23SM90_TMA_LOAD_MULTICASTENS1G_INS1H_ILi2ELi4ELi3EEENS4_18smem_ptr_flag_bitsILi8EEENSK_INS5_IJS1L_SH_EEENS5_IJSH_SC_EEEEEEEvS1U_EENS_8epilogue10collective6detail29Sm90TmaWarpSpecializedAdapterINS25_15DefaultEpilogueIfNS5_IJSC_llEEES29_NS24_6thread17LinearCombinationIfLi1EffLNS2A_9ScaleType4KindE0ELNS_15FloatRoundStyleE2EfEENS1_15EpilogueDefaultEEEEEvvEEEEvNT_6ParamsE,"a",@progbits
	.sectionflags	@""
	.align	4
.nv.constant0._ZN7cutlass13device_kernelINS_4gemm6kernel13GemmUniversalIN4cute5tupleIJiiiiEEENS1_10collective13CollectiveMmaINS1_43MainloopSm90TmaGmmaWarpSpecializedSparseFP8ILi16ENS5_IJNS4_1CILi2EEENSA_ILi1EEESC_EEENS1_35KernelTmaWarpSpecializedCooperativeEEENS5_IJNSA_ILi256EEENSA_ILi64EEESH_EEENS_12float_e4m3_tENS5_IJNS4_6LayoutINS5_IJiNS5_IJSB_iEEEiEEENS5_IJlNS5_IJSC_SB_EEElEEEEENSK_INS5_IJNS5_IJSH_iEEESQ_iEEENS5_IJNS5_IJSH_NSA_ILi4096EEEEEENS5_IJSC_lEEElEEEEEEEESJ_NS5_IJlSC_lEEENS4_8TiledMMAINS4_8MMA_AtomIJNS4_4SM904GMMA6SPARSE31GMMA_64x64x64_F32E4M3E4M3_SS_TNILNS12_7ScaleInE1ELS15_1ELNS12_9SparseSelE0EEEEEENSK_ISD_NS5_IJSC_NSA_ILi0EEES19_EEEEENS5_IJNS4_10UnderscoreES1C_S1C_EEEEENS4_13SM90_TMA_LOADENS4_14ComposedLayoutINS4_7SwizzleILi1ELi4ELi3EEENS4_25smem_sparse_ptr_flag_bitsILi2ELi8EEENSK_INS5_IJNS5_IJSC_NSA_ILi8EEEEEENS5_IJSB_NSA_ILi32EEEEEEEEENS5_IJNS5_IJS19_SH_EEESN_EEEEEEEvNS4_8identityENS4_23SM90_TMA_LOAD_MULTICASTENS1G_INS1H_ILi2ELi4ELi3EEENS4_18smem_ptr_flag_bitsILi8EEENSK_INS5_IJS1L_SH_EEENS5_IJSH_SC_EEEEEEEvS1U_EENS_8epilogue10collective6detail29Sm90TmaWarpSpecializedAdapterINS25_15DefaultEpilogueIfNS5_IJSC_llEEES29_NS24_6thread17LinearCombinationIfLi1EffLNS2A_9ScaleType4KindE0ELNS_15FloatRoundStyleE2EfEENS1_15EpilogueDefaultEEEEEvvEEEEvNT_6ParamsE:
	.zero		1920


//--------------------- SYMBOLS --------------------------

	.type		.nv.reservedSmem.offset0,@object
	.size		.nv.reservedSmem.offset0,0x4
